	.target	sm_90a

	.elftype	@"ET_EXEC"


//--------------------- .note.nv.tkinfo           --------------------------
	.section	.note.nv.tkinfo,"",@"SHT_NOTE"
	.sectionflags	@"SHF_NOTE_NV_TKINFO"
	.tkinfo
        /*0018*/ 	.word	0x00000002
        /*0030*/ 	.string	""
        /*0030*/ 	.string	"ptxas"
        /*0030*/ 	.string	"Cuda compilation tools, release 13.0, V13.0.88"
        /*0030*/ 	.string	"Build cuda_13.0.r13.0/compiler.36424714_0"
        /*0030*/ 	.string	"-v  -suppress-debug-info  -lineinfo  -arch sm_90a "



//--------------------- .note.nv.cuinfo           --------------------------
	.section	.note.nv.cuinfo,"",@"SHT_NOTE"
	.sectionflags	@"SHF_NOTE_NV_CUINFO"
        /*0018*/ 	.short	0x0002
        /*001a*/ 	.short	0x005a
        /*001c*/ 	.short	0x0082
	.zero		2


//--------------------- .nv.info                  --------------------------
	.section	.nv.info,"",@"SHT_CUDA_INFO"
	.align	4


	//----- nvinfo : EIATTR_REGCOUNT
	.align		4
        /*0000*/ 	.byte	0x04, 0x2f
        /*0002*/ 	.short	(.L_1 - .L_0)
	.align		4
.L_0:
        /*0004*/ 	.word	index@(matmul_kernel)
        /*0008*/ 	.word	0x000000ff


	//----- nvinfo : EIATTR_FRAME_SIZE
	.align		4
.L_1:
        /*000c*/ 	.byte	0x04, 0x11
        /*000e*/ 	.short	(.L_3 - .L_2)
	.align		4
.L_2:
        /*0010*/ 	.word	index@(matmul_kernel)
        /*0014*/ 	.word	0x000001a0


	//----- nvinfo : EIATTR_MIN_STACK_SIZE
	.align		4
.L_3:
        /*0018*/ 	.byte	0x04, 0x12
        /*001a*/ 	.short	(.L_5 - .L_4)
	.align		4
.L_4:
        /*001c*/ 	.word	index@(matmul_kernel)
        /*0020*/ 	.word	0x000001a0
.L_5:


//--------------------- .nv.compat                --------------------------
	.section	.nv.compat,"",@"SHT_CUDA_COMPAT_INFO"
	.align	4
        /*0000*/ 	.byte	0x02, 0x09, 0x01, 0x00, 0x02, 0x02, 0x04, 0x00, 0x02, 0x05, 0x05, 0x00, 0x03, 0x07, 0x01, 0x01
        /*0010*/ 	.byte	0x02, 0x03, 0x00, 0x00, 0x02, 0x06, 0x01, 0x00, 0x04, 0x0b, 0x08, 0x00, 0x00, 0x00, 0x00, 0x00
        /*0020*/ 	.byte	0x00, 0x00, 0x00, 0x00


//--------------------- .nv.info.matmul_kernel    --------------------------
	.section	.nv.info.matmul_kernel,"",@"SHT_CUDA_INFO"
	.sectionflags	@""
	.align	4


	//----- nvinfo : EIATTR_CUDA_API_VERSION
	.align		4
        /*0000*/ 	.byte	0x04, 0x37
        /*0002*/ 	.short	(.L_7 - .L_6)
.L_6:
        /*0004*/ 	.word	0x00000082


	//----- nvinfo : EIATTR_KPARAM_INFO
	.align		4
.L_7:
        /*0008*/ 	.byte	0x04, 0x17
        /*000a*/ 	.short	(.L_9 - .L_8)
.L_8:
        /*000c*/ 	.word	0x00000000
        /*0010*/ 	.short	0x000d
        /*0012*/ 	.short	0x0048
        /*0014*/ 	.byte	0x00, 0xf4, 0x21, 0x00


	//----- nvinfo : EIATTR_KPARAM_INFO
	.align		4
.L_9:
        /*0018*/ 	.byte	0x04, 0x17
        /*001a*/ 	.short	(.L_11 - .L_10)
.L_10:
        /*001c*/ 	.word	0x00000000
        /*0020*/ 	.short	0x000c
        /*0022*/ 	.short	0x0040
        /*0024*/ 	.byte	0x00, 0xf4, 0x21, 0x00


	//----- nvinfo : EIATTR_KPARAM_INFO
	.align		4
.L_11:
        /*0028*/ 	.byte	0x04, 0x17
        /*002a*/ 	.short	(.L_13 - .L_12)
.L_12:
        /*002c*/ 	.word	0x00000000
        /*0030*/ 	.short	0x000b
        /*0032*/ 	.short	0x0038
        /*0034*/ 	.byte	0x00, 0xf0, 0x11, 0x00


	//----- nvinfo : EIATTR_KPARAM_INFO
	.align		4
.L_13:
        /*0038*/ 	.byte	0x04, 0x17
        /*003a*/ 	.short	(.L_15 - .L_14)
.L_14:
        /*003c*/ 	.word	0x00000000
        /*0040*/ 	.short	0x000a
        /*0042*/ 	.short	0x0034
        /*0044*/ 	.byte	0x00, 0xf0, 0x11, 0x00


	//----- nvinfo : EIATTR_KPARAM_INFO
	.align		4
.L_15:
        /*0048*/ 	.byte	0x04, 0x17
        /*004a*/ 	.short	(.L_17 - .L_16)
.L_16:
        /*004c*/ 	.word	0x00000000
        /*0050*/ 	.short	0x0009
        /*0052*/ 	.short	0x0030
        /*0054*/ 	.byte	0x00, 0xf0, 0x11, 0x00


	//----- nvinfo : EIATTR_KPARAM_INFO
	.align		4
.L_17:
        /*0058*/ 	.byte	0x04, 0x17
        /*005a*/ 	.short	(.L_19 - .L_18)
.L_18:
        /*005c*/ 	.word	0x00000000
        /*0060*/ 	.short	0x0008
        /*0062*/ 	.short	0x002c
        /*0064*/ 	.byte	0x00, 0xf0, 0x11, 0x00


	//----- nvinfo : EIATTR_KPARAM_INFO
	.align		4
.L_19:
        /*0068*/ 	.byte	0x04, 0x17
        /*006a*/ 	.short	(.L_21 - .L_20)
.L_20:
        /*006c*/ 	.word	0x00000000
        /*0070*/ 	.short	0x0007
        /*0072*/ 	.short	0x0028
        /*0074*/ 	.byte	0x00, 0xf0, 0x11, 0x00


	//----- nvinfo : EIATTR_KPARAM_INFO
	.align		4
.L_21:
        /*0078*/ 	.byte	0x04, 0x17
        /*007a*/ 	.short	(.L_23 - .L_22)
.L_22:
        /*007c*/ 	.word	0x00000000
        /*0080*/ 	.short	0x0006
        /*0082*/ 	.short	0x0024
        /*0084*/ 	.byte	0x00, 0xf0, 0x11, 0x00


	//----- nvinfo : EIATTR_KPARAM_INFO
	.align		4
.L_23:
        /*0088*/ 	.byte	0x04, 0x17
        /*008a*/ 	.short	(.L_25 - .L_24)
.L_24:
        /*008c*/ 	.word	0x00000000
        /*0090*/ 	.short	0x0005
        /*0092*/ 	.short	0x0020
        /*0094*/ 	.byte	0x00, 0xf0, 0x11, 0x00


	//----- nvinfo : EIATTR_KPARAM_INFO
	.align		4
.L_25:
        /*0098*/ 	.byte	0x04, 0x17
        /*009a*/ 	.short	(.L_27 - .L_26)
.L_26:
        /*009c*/ 	.word	0x00000000
        /*00a0*/ 	.short	0x0004
        /*00a2*/ 	.short	0x001c
        /*00a4*/ 	.byte	0x00, 0xf0, 0x11, 0x00


	//----- nvinfo : EIATTR_KPARAM_INFO
	.align		4
.L_27:
        /*00a8*/ 	.byte	0x04, 0x17
        /*00aa*/ 	.short	(.L_29 - .L_28)
.L_28:
        /*00ac*/ 	.word	0x00000000
        /*00b0*/ 	.short	0x0003
        /*00b2*/ 	.short	0x0018
        /*00b4*/ 	.byte	0x00, 0xf0, 0x11, 0x00


	//----- nvinfo : EIATTR_KPARAM_INFO
	.align		4
.L_29:
        /*00b8*/ 	.byte	0x04, 0x17
        /*00ba*/ 	.short	(.L_31 - .L_30)
.L_30:
        /*00bc*/ 	.word	0x00000000
        /*00c0*/ 	.short	0x0002
        /*00c2*/ 	.short	0x0010
        /*00c4*/ 	.byte	0x00, 0xf4, 0x21, 0x00


	//----- nvinfo : EIATTR_KPARAM_INFO
	.align		4
.L_31:
        /*00c8*/ 	.byte	0x04, 0x17
        /*00ca*/ 	.short	(.L_33 - .L_32)
.L_32:
        /*00cc*/ 	.word	0x00000000
        /*00d0*/ 	.short	0x0001
        /*00d2*/ 	.short	0x0008
        /*00d4*/ 	.byte	0x00, 0xf4, 0x21, 0x00


	//----- nvinfo : EIATTR_KPARAM_INFO
	.align		4
.L_33:
        /*00d8*/ 	.byte	0x04, 0x17
        /*00da*/ 	.short	(.L_35 - .L_34)
.L_34:
        /*00dc*/ 	.word	0x00000000
        /*00e0*/ 	.short	0x0000
        /*00e2*/ 	.short	0x0000
        /*00e4*/ 	.byte	0x00, 0xf4, 0x21, 0x00


	//----- nvinfo : EIATTR_SPARSE_MMA_MASK
	.align		4
.L_35:
        /*00e8*/ 	.byte	0x03, 0x50
        /*00ea*/ 	.short	0x0000


	//----- nvinfo : EIATTR_MAXREG_COUNT
	.align		4
        /*00ec*/ 	.byte	0x03, 0x1b
        /*00ee*/ 	.short	0x00ff


	//----- nvinfo : EIATTR_NUM_BARRIERS
	.align		4
        /*00f0*/ 	.byte	0x02, 0x4c
        /*00f2*/ 	.byte	0x01
	.zero		1


	//----- nvinfo : EIATTR_ANNOTATIONS
	.align		4
        /*00f4*/ 	.byte	0x04, 0x55
        /*00f6*/ 	.short	(.L_37 - .L_36)


	//   ....[0]....
.L_36:
        /*00f8*/ 	.word	0x00000001
        /*00fc*/ 	.byte	0xe0, 0x1b, 0x00, 0x00, 0x01, 0x00, 0x00, 0x00, 0x20, 0x1c, 0x00, 0x00, 0x01, 0x00, 0x00, 0x00
        /* <DEDUP_REMOVED lines=102> */
        /*076c*/ 	.byte	0xd0, 0x44, 0x00, 0x00, 0x01, 0x00, 0x00, 0x00, 0xf0, 0x44, 0x00, 0x00


	//----- nvinfo : EIATTR_MERCURY_ISA_VERSION
	.align		4
.L_37:
        /*0778*/ 	.byte	0x03, 0x5f
        /*077a*/ 	.short	0x0101


	//----- nvinfo : EIATTR_EXIT_INSTR_OFFSETS
	.align		4
        /*077c*/ 	.byte	0x04, 0x1c
        /*077e*/ 	.short	(.L_39 - .L_38)


	//   ....[0]....
.L_38:
        /*0780*/ 	.word	0x0000b210


	//   ....[1]....
        /*0784*/ 	.word	0x0000b230


	//----- nvinfo : EIATTR_REQNTID
	.align		4
.L_39:
        /*0788*/ 	.byte	0x04, 0x10
        /*078a*/ 	.short	(.L_41 - .L_40)
.L_40:
        /*078c*/ 	.word	0x00000100
        /*0790*/ 	.word	0x00000001
        /*0794*/ 	.word	0x00000001


	//----- nvinfo : EIATTR_CBANK_PARAM_SIZE
	.align		4
.L_41:
        /*0798*/ 	.byte	0x03, 0x19
        /*079a*/ 	.short	0x0050


	//----- nvinfo : EIATTR_PARAM_CBANK
	.align		4
        /*079c*/ 	.byte	0x04, 0x0a
        /*079e*/ 	.short	(.L_43 - .L_42)
	.align		4
.L_42:
        /*07a0*/ 	.word	index@(.nv.constant0.matmul_kernel)
        /*07a4*/ 	.short	0x0210
        /*07a6*/ 	.short	0x0050


	//----- nvinfo : EIATTR_SW_WAR
	.align		4
.L_43:
        /*07a8*/ 	.byte	0x04, 0x36
        /*07aa*/ 	.short	(.L_45 - .L_44)
.L_44:
        /*07ac*/ 	.word	0x00000008
.L_45:


//--------------------- .nv.callgraph             --------------------------
	.section	.nv.callgraph,"",@"SHT_CUDA_CALLGRAPH"
	.align	4
	.sectionentsize	8
	.align		4
        /*0000*/ 	.word	0x00000000
	.align		4
        /*0004*/ 	.word	0xffffffff
	.align		4
        /*0008*/ 	.word	0x00000000
	.align		4
        /*000c*/ 	.word	0xfffffffe
	.align		4
        /*0010*/ 	.word	0x00000000
	.align		4
        /*0014*/ 	.word	0xfffffffd
	.align		4
        /*0018*/ 	.word	0x00000000
	.align		4
        /*001c*/ 	.word	0xfffffffc


//--------------------- .text.matmul_kernel       --------------------------
	.section	.text.matmul_kernel,"ax",@progbits
	.align	128
        .global         matmul_kernel
        .type           matmul_kernel,@function
        .size           matmul_kernel,(.L_x_3 - matmul_kernel)
        .other          matmul_kernel,@"STO_CUDA_ENTRY STV_DEFAULT"
matmul_kernel:
.text.matmul_kernel:
[----:B------:R-:W0:Y:S08]  /*0000*/  LDC R1, c[0x0][0x28] ;  /* 0x00000a00ff017b82 */ /* 0x000e300000000800 */
[----:B------:R-:W1:Y:S01]  /*0010*/  LDC.64 R2, c[0x0][0x228] ;  /* 0x00008a00ff027b82 */ /* 0x000e620000000a00 */
[----:B------:R-:W2:Y:S01]  /*0020*/  S2R R7, SR_CTAID.X ;  /* 0x0000000000077919 */ /* 0x000ea20000002500 */
[----:B------:R-:W-:Y:S01]  /*0030*/  UMOV UR4, 0x400 ;  /* 0x0000040000047882 */ /* 0x000fe20000000000 */
[----:B------:R-:W-:Y:S01]  /*0040*/  ULDC.64 UR14, c[0x0][0x208] ;  /* 0x00008200000e7ab9 */ /* 0x000fe20000000a00 */
[----:B0-----:R-:W-:Y:S01]  /*0050*/  VIADD R1, R1, 0xfffffe60 ;  /* 0xfffffe6001017836 */ /* 0x001fe20000000000 */
[----:B------:R-:W0:Y:S01]  /*0060*/  S2R R181, SR_TID.X ;  /* 0x0000000000b57919 */ /* 0x000e220000002100 */
[----:B------:R-:W-:-:S02]  /*0070*/  CS2R R120, SRZ ;  /* 0x0000000000787805 */ /* 0x000fc4000001ff00 */
[----:B------:R-:W-:Y:S01]  /*0080*/  CS2R R122, SRZ ;  /* 0x00000000007a7805 */ /* 0x000fe2000001ff00 */
[----:B------:R-:W3:Y:S01]  /*0090*/  S2UR UR12, SR_CgaCtaId ;  /* 0x00000000000c79c3 */ /* 0x000ee20000008800 */
[----:B------:R-:W-:Y:S02]  /*00a0*/  CS2R R124, SRZ ;  /* 0x00000000007c7805 */ /* 0x000fe4000001ff00 */
[----:B------:R-:W-:Y:S02]  /*00b0*/  CS2R R126, SRZ ;  /* 0x00000000007e7805 */ /* 0x000fe4000001ff00 */
[----:B------:R-:W-:Y:S02]  /*00c0*/  CS2R R128, SRZ ;  /* 0x0000000000807805 */ /* 0x000fe4000001ff00 */
[----:B------:R-:W-:Y:S02]  /*00d0*/  CS2R R130, SRZ ;  /* 0x0000000000827805 */ /* 0x000fe4000001ff00 */
[----:B------:R-:W-:-:S02]  /*00e0*/  CS2R R132, SRZ ;  /* 0x0000000000847805 */ /* 0x000fc4000001ff00 */
[----:B------:R-:W-:Y:S02]  /*00f0*/  CS2R R134, SRZ ;  /* 0x0000000000867805 */ /* 0x000fe4000001ff00 */
        /* <DEDUP_REMOVED lines=8> */
[----:B------:R-:W-:Y:S01]  /*0180*/  CS2R R88, SRZ ;  /* 0x0000000000587805 */ /* 0x000fe2000001ff00 */
[----:B-1----:R-:W-:Y:S01]  /*0190*/  VIADD R0, R3, 0x3f ;  /* 0x0000003f03007836 */ /* 0x002fe20000000000 */
[----:B------:R-:W-:Y:S02]  /*01a0*/  CS2R R90, SRZ ;  /* 0x00000000005a7805 */ /* 0x000fe4000001ff00 */
[----:B------:R-:W-:-:S02]  /*01b0*/  CS2R R92, SRZ ;  /* 0x00000000005c7805 */ /* 0x000fc4000001ff00 */
[----:B------:R-:W-:Y:S02]  /*01c0*/  CS2R R94, SRZ ;  /* 0x00000000005e7805 */ /* 0x000fe4000001ff00 */
[----:B------:R-:W-:Y:S02]  /*01d0*/  CS2R R96, SRZ ;  /* 0x0000000000607805 */ /* 0x000fe4000001ff00 */
[----:B------:R-:W-:Y:S02]  /*01e0*/  SHF.R.S32.HI R5, RZ, 0x1f, R0 ;  /* 0x0000001fff057819 */ /* 0x000fe40000011400 */
[----:B------:R-:W-:Y:S02]  /*01f0*/  CS2R R98, SRZ ;  /* 0x0000000000627805 */ /* 0x000fe4000001ff00 */
[----:B------:R-:W-:Y:S01]  /*0200*/  CS2R R100, SRZ ;  /* 0x0000000000647805 */ /* 0x000fe2000001ff00 */
[----:B---3--:R-:W-:Y:S01]  /*0210*/  ULEA UR12, UR12, UR4, 0x18 ;  /* 0x000000040c0c7291 */ /* 0x008fe2000f8ec03f */
[----:B------:R-:W-:-:S02]  /*0220*/  LEA.HI R5, R5, R0, RZ, 0x6 ;  /* 0x0000000005057211 */ /* 0x000fc400078f30ff */
[----:B------:R-:W-:Y:S02]  /*0230*/  CS2R R102, SRZ ;  /* 0x0000000000667805 */ /* 0x000fe4000001ff00 */
[----:B--2---:R-:W-:Y:S02]  /*0240*/  IABS R10, R7 ;  /* 0x00000007000a7213 */ /* 0x004fe40000000000 */
[----:B------:R-:W-:Y:S02]  /*0250*/  CS2R R104, SRZ ;  /* 0x0000000000687805 */ /* 0x000fe4000001ff00 */
[----:B------:R-:W-:Y:S02]  /*0260*/  SHF.R.S32.HI R5, RZ, 0x6, R5 ;  /* 0x00000006ff057819 */ /* 0x000fe40000011405 */
[----:B------:R-:W-:Y:S02]  /*0270*/  CS2R R106, SRZ ;  /* 0x00000000006a7805 */ /* 0x000fe4000001ff00 */
[----:B------:R-:W-:-:S02]  /*0280*/  CS2R R108, SRZ ;  /* 0x00000000006c7805 */ /* 0x000fc4000001ff00 */
[----:B------:R-:W-:Y:S02]  /*0290*/  CS2R R110, SRZ ;  /* 0x00000000006e7805 */ /* 0x000fe4000001ff00 */
[----:B------:R-:W-:Y:S01]  /*02a0*/  CS2R R112, SRZ ;  /* 0x0000000000707805 */ /* 0x000fe2000001ff00 */
[----:B------:R-:W-:Y:S01]  /*02b0*/  IMAD.SHL.U32 R6, R5, 0x8, RZ ;  /* 0x0000000805067824 */ /* 0x000fe200078e00ff */
[----:B------:R-:W-:Y:S02]  /*02c0*/  CS2R R114, SRZ ;  /* 0x0000000000727805 */ /* 0x000fe4000001ff00 */
[----:B------:R-:W-:Y:S02]  /*02d0*/  CS2R R116, SRZ ;  /* 0x0000000000747805 */ /* 0x000fe4000001ff00 */
[----:B------:R-:W-:Y:S02]  /*02e0*/  CS2R R118, SRZ ;  /* 0x0000000000767805 */ /* 0x000fe4000001ff00 */
[----:B------:R-:W-:-:S02]  /*02f0*/  CS2R R56, SRZ ;  /* 0x0000000000387805 */ /* 0x000fc4000001ff00 */
[-C--:B------:R-:W-:Y:S02]  /*0300*/  IABS R9, R6.reuse ;  /* 0x0000000600097213 */ /* 0x080fe40000000000 */
[----:B------:R-:W-:Y:S02]  /*0310*/  CS2R R58, SRZ ;  /* 0x00000000003a7805 */ /* 0x000fe4000001ff00 */
[----:B------:R-:W-:Y:S02]  /*0320*/  IABS R12, R6 ;  /* 0x00000006000c7213 */ /* 0x000fe40000000000 */
[----:B------:R-:W-:Y:S01]  /*0330*/  CS2R R60, SRZ ;  /* 0x00000000003c7805 */ /* 0x000fe2000001ff00 */
[----:B------:R-:W1:Y:S01]  /*0340*/  I2F.RP R0, R9 ;  /* 0x0000000900007306 */ /* 0x000e620000209400 */
        /* <DEDUP_REMOVED lines=13> */
[----:B------:R-:W-:Y:S01]  /*0420*/  CS2R R24, SRZ ;  /* 0x0000000000187805 */ /* 0x000fe2000001ff00 */
[----:B-1----:R-:W1:Y:S01]  /*0430*/  MUFU.RCP R0, R0 ;  /* 0x0000000000007308 */ /* 0x002e620000001000 */
        /* <DEDUP_REMOVED lines=14> */
[----:B------:R-:W-:Y:S01]  /*0520*/  CS2R R54, SRZ ;  /* 0x0000000000367805 */ /* 0x000fe2000001ff00 */
[----:B-1----:R-:W-:Y:S02]  /*0530*/  VIADD R4, R0, 0xffffffe ;  /* 0x0ffffffe00047836 */ /* 0x002fe40000000000 */
[----:B------:R-:W-:Y:S02]  /*0540*/  IMAD.MOV R0, RZ, RZ, -R12 ;  /* 0x000000ffff007224 */ /* 0x000fe400078e0a0c */
[----:B------:R1:W2:Y:S02]  /*0550*/  F2I.FTZ.U32.TRUNC.NTZ R5, R4 ;  /* 0x0000000400057305 */ /* 0x0002a4000021f000 */
[----:B-1----:R-:W-:Y:S02]  /*0560*/  IMAD.MOV.U32 R4, RZ, RZ, RZ ;  /* 0x000000ffff047224 */ /* 0x002fe400078e00ff */
[----:B--2---:R-:W-:-:S04]  /*0570*/  IMAD.MOV R8, RZ, RZ, -R5 ;  /* 0x000000ffff087224 */ /* 0x004fc800078e0a05 */
[----:B------:R-:W-:Y:S02]  /*0580*/  IMAD R11, R8, R9, RZ ;  /* 0x00000009080b7224 */ /* 0x000fe400078e02ff */
[----:B------:R-:W-:Y:S02]  /*0590*/  IMAD.MOV.U32 R8, RZ, RZ, R10 ;  /* 0x000000ffff087224 */ /* 0x000fe400078e000a */
[----:B------:R-:W-:-:S06]  /*05a0*/  IMAD.HI.U32 R5, R5, R11, R4 ;  /* 0x0000000b05057227 */ /* 0x000fcc00078e0004 */
[----:B------:R-:W-:-:S04]  /*05b0*/  IMAD.HI.U32 R5, R5, R8, RZ ;  /* 0x0000000805057227 */ /* 0x000fc800078e00ff */
[----:B------:R-:W-:-:S05]  /*05c0*/  IMAD R0, R5, R0, R8 ;  /* 0x0000000005007224 */ /* 0x000fca00078e0208 */
[----:B------:R-:W-:-:S13]  /*05d0*/  ISETP.GT.U32.AND P1, PT, R9, R0, PT ;  /* 0x000000000900720c */ /* 0x000fda0003f24070 */
[----:B------:R-:W-:Y:S02]  /*05e0*/  @!P1 IMAD.IADD R0, R0, 0x1, -R9 ;  /* 0x0000000100009824 */ /* 0x000fe400078e0a09 */
[----:B------:R-:W-:Y:S01]  /*05f0*/  @!P1 VIADD R5, R5, 0x1 ;  /* 0x0000000105059836 */ /* 0x000fe20000000000 */
[----:B------:R-:W-:Y:S02]  /*0600*/  ISETP.NE.AND P1, PT, R6, RZ, PT ;  /* 0x000000ff0600720c */ /* 0x000fe40003f25270 */
[----:B------:R-:W-:Y:S02]  /*0610*/  ISETP.GE.U32.AND P0, PT, R0, R9, PT ;  /* 0x000000090000720c */ /* 0x000fe40003f06070 */
[----:B------:R-:W-:-:S04]  /*0620*/  LOP3.LUT R0, R7, R6, RZ, 0x3c, !PT ;  /* 0x0000000607007212 */ /* 0x000fc800078e3cff */
[----:B------:R-:W-:Y:S01]  /*0630*/  ISETP.GE.AND P2, PT, R0, RZ, PT ;  /* 0x000000ff0000720c */ /* 0x000fe20003f46270 */
[----:B------:R-:W-:-:S06]  /*0640*/  VIADD R0, R2, 0x1ff ;  /* 0x000001ff02007836 */ /* 0x000fcc0000000000 */
[----:B------:R-:W-:-:S04]  /*0650*/  @P0 VIADD R5, R5, 0x1 ;  /* 0x0000000105050836 */ /* 0x000fc80000000000 */
[----:B------:R-:W-:Y:S01]  /*0660*/  IMAD.MOV.U32 R4, RZ, RZ, R5 ;  /* 0x000000ffff047224 */ /* 0x000fe200078e0005 */
[----:B------:R-:W-:-:S03]  /*0670*/  SHF.R.S32.HI R5, RZ, 0x1f, R0 ;  /* 0x0000001fff057819 */ /* 0x000fc60000011400 */
[----:B------:R-:W-:Y:S01]  /*0680*/  @!P2 IMAD.MOV R4, RZ, RZ, -R4 ;  /* 0x000000ffff04a224 */ /* 0x000fe200078e0a04 */
[----:B------:R-:W-:Y:S02]  /*0690*/  @!P1 LOP3.LUT R4, RZ, R6, RZ, 0x33, !PT ;  /* 0x00000006ff049212 */ /* 0x000fe400078e33ff */
[----:B------:R-:W-:-:S03]  /*06a0*/  LEA.HI R5, R5, R0, RZ, 0x9 ;  /* 0x0000000005057211 */ /* 0x000fc600078f48ff */
[----:B------:R-:W-:Y:S02]  /*06b0*/  IMAD.SHL.U32 R8, R4, 0x8, RZ ;  /* 0x0000000804087824 */ /* 0x000fe400078e00ff */
[----:B------:R-:W-:-:S03]  /*06c0*/  IMAD.MOV R4, RZ, RZ, -R4 ;  /* 0x000000ffff047224 */ /* 0x000fc600078e0a04 */
[----:B------:R-:W-:Y:S01]  /*06d0*/  LEA.HI.SX32 R5, R5, -R8, 0x17 ;  /* 0x8000000805057211 */ /* 0x000fe200078fbaff */
[----:B------:R-:W-:-:S03]  /*06e0*/  IMAD R6, R6, R4, R7 ;  /* 0x0000000406067224 */ /* 0x000fc600078e0207 */
[----:B------:R-:W-:Y:S02]  /*06f0*/  VIMNMX R13, R5, 0x8, PT ;  /* 0x00000008050d7848 */ /* 0x000fe40003fe0100 */
[----:B------:R-:W-:Y:S02]  /*0700*/  IABS R11, R6 ;  /* 0x00000006000b7213 */ /* 0x000fe40000000000 */
[----:B------:R-:W-:-:S04]  /*0710*/  IABS R9, R13 ;  /* 0x0000000d00097213 */ /* 0x000fc80000000000 */
[----:B------:R-:W1:Y:S08]  /*0720*/  I2F.RP R0, R9 ;  /* 0x0000000900007306 */ /* 0x000e700000209400 */
[----:B-1----:R-:W1:Y:S02]  /*0730*/  MUFU.RCP R0, R0 ;  /* 0x0000000000007308 */ /* 0x002e640000001000 */
[----:B-1----:R-:W-:-:S06]  /*0740*/  VIADD R5, R0, 0xffffffe ;  /* 0x0ffffffe00057836 */ /* 0x002fcc0000000000 */
[----:B------:R-:W1:Y:S02]  /*0750*/  F2I.FTZ.U32.TRUNC.NTZ R5, R5 ;  /* 0x0000000500057305 */ /* 0x000e64000021f000 */
[----:B-1----:R-:W-:-:S04]  /*0760*/  IMAD.MOV R10, RZ, RZ, -R5 ;  /* 0x000000ffff0a7224 */ /* 0x002fc800078e0a05 */
[----:B------:R-:W-:Y:S01]  /*0770*/  IMAD.MOV.U32 R4, RZ, RZ, R10 ;  /* 0x000000ffff047224 */ /* 0x000fe200078e000a */
[----:B------:R-:W-:-:S03]  /*0780*/  IABS R10, R13 ;  /* 0x0000000d000a7213 */ /* 0x000fc60000000000 */
[----:B------:R-:W-:Y:S02]  /*0790*/  IMAD R7, R4, R9, RZ ;  /* 0x0000000904077224 */ /* 0x000fe400078e02ff */
[----:B------:R-:W-:Y:S02]  /*07a0*/  IMAD.MOV.U32 R4, RZ, RZ, RZ ;  /* 0x000000ffff047224 */ /* 0x000fe400078e00ff */
[----:B------:R-:W-:Y:S02]  /*07b0*/  IMAD.MOV R0, RZ, RZ, -R10 ;  /* 0x000000ffff007224 */ /* 0x000fe400078e0a0a */
[----:B------:R-:W-:Y:S01]  /*07c0*/  IMAD.HI.U32 R4, R5, R7, R4 ;  /* 0x0000000705047227 */ /* 0x000fe200078e0004 */
[----:B------:R-:W1:Y:S01]  /*07d0*/  LDC R10, c[0x0][0x230] ;  /* 0x00008c00ff0a7b82 */ /* 0x000e620000000800 */
[----:B0-----:R-:W-:-:S04]  /*07e0*/  LOP3.LUT R5, R181, 0xff, RZ, 0xc0, !PT ;  /* 0x000000ffb5057812 */ /* 0x001fc800078ec0ff */
[----:B------:R-:W-:-:S04]  /*07f0*/  IMAD.HI.U32 R4, R4, R11, RZ ;  /* 0x0000000b04047227 */ /* 0x000fc800078e00ff */
[----:B------:R-:W-:Y:S01]  /*0800*/  IMAD R0, R4, R0, R11 ;  /* 0x0000000004007224 */ /* 0x000fe200078e020b */
[----:B------:R-:W-:-:S04]  /*0810*/  LOP3.LUT R11, R181, 0xe0, RZ, 0xc0, !PT ;  /* 0x000000e0b50b7812 */ /* 0x000fc800078ec0ff */
[----:B------:R-:W-:Y:S01]  /*0820*/  ISETP.GT.U32.AND P1, PT, R9, R0, PT ;  /* 0x000000000900720c */ /* 0x000fe20003f24070 */
[----:B-1----:R-:W-:-:S12]  /*0830*/  VIADD R10, R10, 0x1f ;  /* 0x0000001f0a0a7836 */ /* 0x002fd80000000000 */
[----:B------:R-:W-:Y:S02]  /*0840*/  @!P1 IMAD.IADD R0, R0, 0x1, -R9 ;  /* 0x0000000100009824 */ /* 0x000fe400078e0a09 */
[----:B------:R-:W-:Y:S01]  /*0850*/  @!P1 VIADD R4, R4, 0x1 ;  /* 0x0000000104049836 */ /* 0x000fe20000000000 */
[----:B------:R-:W-:Y:S02]  /*0860*/  ISETP.NE.AND P1, PT, R13, RZ, PT ;  /* 0x000000ff0d00720c */ /* 0x000fe40003f25270 */
[----:B------:R-:W-:Y:S02]  /*0870*/  ISETP.GE.U32.AND P0, PT, R0, R9, PT ;  /* 0x000000090000720c */ /* 0x000fe40003f06070 */
[----:B------:R-:W-:-:S04]  /*0880*/  LOP3.LUT R0, R6, R13, RZ, 0x3c, !PT ;  /* 0x0000000d06007212 */ /* 0x000fc800078e3cff */
[----:B------:R-:W-:-:S07]  /*0890*/  ISETP.GE.AND P2, PT, R0, RZ, PT ;  /* 0x000000ff0000720c */ /* 0x000fce0003f46270 */
[----:B------:R-:W-:Y:S01]  /*08a0*/  @P0 VIADD R4, R4, 0x1 ;  /* 0x0000000104040836 */ /* 0x000fe20000000000 */
[----:B------:R-:W-:-:S05]  /*08b0*/  ISETP.GE.AND P0, PT, R10, 0x20, PT ;  /* 0x000000200a00780c */ /* 0x000fca0003f06270 */
[----:B------:R-:W-:Y:S01]  /*08c0*/  @!P2 IMAD.MOV R4, RZ, RZ, -R4 ;  /* 0x000000ffff04a224 */ /* 0x000fe200078e0a04 */
[----:B------:R-:W-:-:S05]  /*08d0*/  @!P1 LOP3.LUT R4, RZ, R13, RZ, 0x33, !PT ;  /* 0x0000000dff049212 */ /* 0x000fca00078e33ff */
[----:B------:R-:W-:Y:S02]  /*08e0*/  IMAD.MOV R0, RZ, RZ, -R4 ;  /* 0x000000ffff007224 */ /* 0x000fe400078e0a04 */
[----:B------:R-:W-:Y:S02]  /*08f0*/  IMAD.SHL.U32 R4, R4, 0x40, RZ ;  /* 0x0000004004047824 */ /* 0x000fe400078e00ff */
[----:B------:R-:W-:-:S04]  /*0900*/  IMAD R0, R13, R0, R6 ;  /* 0x000000000d007224 */ /* 0x000fc800078e0206 */
[----:B------:R-:W-:-:S04]  /*0910*/  IMAD.IADD R0, R8, 0x1, R0 ;  /* 0x0000000108007824 */ /* 0x000fc800078e0200 */
[----:B------:R-:W-:-:S04]  /*0920*/  IMAD R0, R0, 0x200, R5 ;  /* 0x0000020000007824 */ /* 0x000fc800078e0205 */
[----:B------:R-:W-:Y:S01]  /*0930*/  VIADD R5, R0, 0x100 ;  /* 0x0000010000057836 */ /* 0x000fe20000000000 */
[----:B------:R-:W-:Y:S06]  /*0940*/  @!P0 BRA `(.L_x_0) ;  /* 0x0000004800588947 */ /* 0x000fec0003800000 */
[----:B------:R-:W-:Y:S01]  /*0950*/  IABS R20, R3 ;  /* 0x0000000300147213 */ /* 0x000fe20000000000 */
[----:B------:R-:W-:Y:S01]  /*0960*/  IMAD.SHL.U32 R210, R181, 0x20, RZ ;  /* 0x00000020b5d27824 */ /* 0x000fe200078e00ff */
[----:B------:R-:W-:Y:S01]  /*0970*/  IABS R24, R2 ;  /* 0x0000000200187213 */ /* 0x000fe20000000000 */
[----:B------:R-:W0:Y:S01]  /*0980*/  LDC R217, c[0x0][0x238] ;  /* 0x00008e00ffd97b82 */ /* 0x000e220000000800 */
[----:B------:R-:W1:Y:S01]  /*0990*/  I2F.RP R12, R20 ;  /* 0x00000014000c7306 */ /* 0x000e620000209400 */
[----:B------:R-:W-:Y:S01]  /*09a0*/  LEA.HI R22, R11, R4, RZ, 0x1b ;  /* 0x000000040b167211 */ /* 0x000fe200078fd8ff */
[----:B------:R-:W-:Y:S01]  /*09b0*/  ULDC UR4, c[0x0][0x240] ;  /* 0x0000900000047ab9 */ /* 0x000fe20000000800 */
[----:B------:R-:W-:Y:S01]  /*09c0*/  ULDC.64 UR8, c[0x0][0x218] ;  /* 0x0000860000087ab9 */ /* 0x000fe20000000a00 */
[----:B------:R-:W-:Y:S01]  /*09d0*/  ULDC UR7, c[0x0][0x234] ;  /* 0x00008d0000077ab9 */ /* 0x000fe20000000800 */
[C---:B------:R-:W-:Y:S01]  /*09e0*/  ISETP.GE.AND P2, PT, R22.reuse, RZ, PT ;  /* 0x000000ff1600720c */ /* 0x040fe20003f46270 */
[C---:B------:R-:W-:Y:S01]  /*09f0*/  VIADD R11, R22.reuse, 0x38 ;  /* 0x00000038160b7836 */ /* 0x040fe20000000000 */
[----:B------:R-:W-:Y:S01]  /*0a00*/  LOP3.LUT R213, R181, 0x1f, RZ, 0xc0, !PT ;  /* 0x0000001fb5d57812 */ /* 0x000fe200078ec0ff */
[----:B------:R-:W2:Y:S01]  /*0a10*/  I2F.RP R13, R24 ;  /* 0x00000018000d7306 */ /* 0x000ea20000209400 */
[C---:B------:R-:W-:Y:S01]  /*0a20*/  VIADD R26, R22.reuse, 0x28 ;  /* 0x00000028161a7836 */ /* 0x040fe20000000000 */
[----:B------:R-:W-:Y:S01]  /*0a30*/  ULDC UR5, c[0x0][0x23c] ;  /* 0x00008f0000057ab9 */ /* 0x000fe20000000800 */
[----:B------:R-:W-:Y:S01]  /*0a40*/  IABS R14, R11 ;  /* 0x0000000b000e7213 */ /* 0x000fe20000000000 */
[C---:B------:R-:W-:Y:S01]  /*0a50*/  VIADD R27, R22.reuse, 0x20 ;  /* 0x00000020161b7836 */ /* 0x040fe20000000000 */
[----:B------:R-:W-:Y:S01]  /*0a60*/  ULDC UR10, c[0x0][0x230] ;  /* 0x00008c00000a7ab9 */ /* 0x000fe20000000800 */
[C---:B------:R-:W-:Y:S01]  /*0a70*/  VIADD R28, R22.reuse, 0x18 ;  /* 0x00000018161c7836 */ /* 0x040fe20000000000 */
[----:B------:R-:W-:Y:S01]  /*0a80*/  ULDC UR11, c[0x0][0x210] ;  /* 0x00008400000b7ab9 */ /* 0x000fe20000000800 */
[----:B-1----:R-:W1:Y:S01]  /*0a90*/  MUFU.RCP R12, R12 ;  /* 0x0000000c000c7308 */ /* 0x002e620000001000 */
[----:B------:R-:W-:Y:S01]  /*0aa0*/  IABS R19, R27 ;  /* 0x0000001b00137213 */ /* 0x000fe20000000000 */
[C---:B------:R-:W-:Y:S01]  /*0ab0*/  VIADD R29, R22.reuse, 0x10 ;  /* 0x00000010161d7836 */ /* 0x040fe20000000000 */
[----:B------:R-:W-:Y:S01]  /*0ac0*/  IABS R21, R28 ;  /* 0x0000001c00157213 */ /* 0x000fe20000000000 */
[----:B------:R-:W-:Y:S01]  /*0ad0*/  VIADD R30, R22, 0x8 ;  /* 0x00000008161e7836 */ /* 0x000fe20000000000 */
[----:B------:R-:W-:-:S02]  /*0ae0*/  USHF.L.U32 UR20, UR5, 0x5, URZ ;  /* 0x0000000505147899 */ /* 0x000fc4000800063f */
[----:B------:R-:W-:Y:S01]  /*0af0*/  IMAD R211, R213, UR5, RZ ;  /* 0x00000005d5d37c24 */ /* 0x000fe2000f8e02ff */
[----:B------:R-:W-:Y:S01]  /*0b00*/  IABS R23, R29 ;  /* 0x0000001d00177213 */ /* 0x000fe20000000000 */
[----:B--2---:R-:W2:Y:S01]  /*0b10*/  MUFU.RCP R13, R13 ;  /* 0x0000000d000d7308 */ /* 0x004ea20000001000 */
[----:B------:R-:W-:Y:S01]  /*0b20*/  IABS R25, R30 ;  /* 0x0000001e00197213 */ /* 0x000fe20000000000 */
[C---:B0-----:R-:W-:Y:S01]  /*0b30*/  IMAD R167, R217.reuse, 0x1f, RZ ;  /* 0x0000001fd9a77824 */ /* 0x041fe200078e02ff */
[----:B------:R-:W-:Y:S01]  /*0b40*/  SHF.R.S32.HI R44, RZ, 0x1f, R217 ;  /* 0x0000001fff2c7819 */ /* 0x000fe200000114d9 */
[C---:B------:R-:W-:Y:S01]  /*0b50*/  IMAD R169, R217.reuse, 0x1e, RZ ;  /* 0x0000001ed9a97824 */ /* 0x040fe200078e02ff */
[----:B------:R-:W-:Y:S01]  /*0b60*/  CS2R R120, SRZ ;  /* 0x0000000000787805 */ /* 0x000fe2000001ff00 */
[C---:B------:R-:W-:Y:S01]  /*0b70*/  IMAD R170, R217.reuse, 0x1d, RZ ;  /* 0x0000001dd9aa7824 */ /* 0x040fe200078e02ff */
[----:B------:R-:W-:Y:S01]  /*0b80*/  SHF.R.S32.HI R180, RZ, 0x1f, R167 ;  /* 0x0000001fffb47819 */ /* 0x000fe200000114a7 */
[C---:B------:R-:W-:Y:S01]  /*0b90*/  IMAD R171, R217.reuse, 0x1c, RZ ;  /* 0x0000001cd9ab7824 */ /* 0x040fe200078e02ff */
[----:B------:R-:W-:Y:S01]  /*0ba0*/  SHF.R.S32.HI R182, RZ, 0x1f, R169 ;  /* 0x0000001fffb67819 */ /* 0x000fe200000114a9 */
[----:B-1----:R-:W-:Y:S01]  /*0bb0*/  VIADD R6, R12, 0xffffffe ;  /* 0x0ffffffe0c067836 */ /* 0x002fe20000000000 */
[----:B------:R-:W-:Y:S01]  /*0bc0*/  SHF.R.S32.HI R184, RZ, 0x1f, R170 ;  /* 0x0000001fffb87819 */ /* 0x000fe200000114aa */
[----:B------:R-:W-:Y:S01]  /*0bd0*/  VIADD R12, R22, 0x30 ;  /* 0x00000030160c7836 */ /* 0x000fe20000000000 */
[----:B------:R-:W-:Y:S01]  /*0be0*/  SHF.R.S32.HI R186, RZ, 0x1f, R171 ;  /* 0x0000001fffba7819 */ /* 0x000fe200000114ab */
[----:B------:R0:W1:Y:S01]  /*0bf0*/  F2I.FTZ.U32.TRUNC.NTZ R7, R6 ;  /* 0x0000000600077305 */ /* 0x000062000021f000 */
[----:B------:R-:W-:Y:S01]  /*0c00*/  IMAD R172, R217, 0x1b, RZ ;  /* 0x0000001bd9ac7824 */ /* 0x000fe200078e02ff */
[----:B------:R-:W-:Y:S01]  /*0c10*/  CS2R R122, SRZ ;  /* 0x00000000007a7805 */ /* 0x000fe2000001ff00 */
[----:B--2---:R-:W-:Y:S01]  /*0c20*/  VIADD R8, R13, 0xffffffe ;  /* 0x0ffffffe0d087836 */ /* 0x004fe20000000000 */
[----:B------:R-:W-:Y:S01]  /*0c30*/  CS2R R124, SRZ ;  /* 0x00000000007c7805 */ /* 0x000fe2000001ff00 */
[C---:B------:R-:W-:Y:S01]  /*0c40*/  IMAD R173, R217.reuse, 0x1a, RZ ;  /* 0x0000001ad9ad7824 */ /* 0x040fe200078e02ff */
[----:B------:R-:W-:Y:S01]  /*0c50*/  SHF.R.S32.HI R188, RZ, 0x1f, R172 ;  /* 0x0000001fffbc7819 */ /* 0x000fe200000114ac */
[C---:B------:R-:W-:Y:S01]  /*0c60*/  IMAD R174, R217.reuse, 0x19, RZ ;  /* 0x00000019d9ae7824 */ /* 0x040fe200078e02ff */
[----:B------:R2:W3:Y:S01]  /*0c70*/  F2I.FTZ.U32.TRUNC.NTZ R9, R8 ;  /* 0x0000000800097305 */ /* 0x0004e2000021f000 */
[----:B0-----:R-:W-:Y:S01]  /*0c80*/  IMAD.MOV.U32 R6, RZ, RZ, RZ ;  /* 0x000000ffff067224 */ /* 0x001fe200078e00ff */
[----:B------:R-:W-:Y:S01]  /*0c90*/  SHF.R.S32.HI R190, RZ, 0x1f, R173 ;  /* 0x0000001fffbe7819 */ /* 0x000fe200000114ad */
[C---:B------:R-:W-:Y:S01]  /*0ca0*/  IMAD R175, R217.reuse, 0x18, RZ ;  /* 0x00000018d9af7824 */ /* 0x040fe200078e02ff */
[----:B------:R-:W-:Y:S01]  /*0cb0*/  SHF.R.S32.HI R192, RZ, 0x1f, R174 ;  /* 0x0000001fffc07819 */ /* 0x000fe200000114ae */
[----:B------:R-:W-:Y:S01]  /*0cc0*/  IMAD R176, R217, 0x17, RZ ;  /* 0x00000017d9b07824 */ /* 0x000fe200078e02ff */
[----:B------:R-:W-:Y:S01]  /*0cd0*/  CS2R R126, SRZ ;  /* 0x00000000007e7805 */ /* 0x000fe2000001ff00 */
[----:B-1----:R-:W-:Y:S01]  /*0ce0*/  IMAD.MOV R15, RZ, RZ, -R7 ;  /* 0x000000ffff0f7224 */ /* 0x002fe200078e0a07 */
[----:B------:R-:W-:Y:S01]  /*0cf0*/  SHF.R.S32.HI R194, RZ, 0x1f, R175 ;  /* 0x0000001fffc27819 */ /* 0x000fe200000114af */
[----:B--2---:R-:W-:Y:S01]  /*0d00*/  IMAD.MOV.U32 R8, RZ, RZ, RZ ;  /* 0x000000ffff087224 */ /* 0x004fe200078e00ff */
[----:B------:R-:W-:Y:S01]  /*0d10*/  SHF.R.S32.HI R196, RZ, 0x1f, R176 ;  /* 0x0000001fffc47819 */ /* 0x000fe200000114b0 */
[----:B------:R-:W-:Y:S01]  /*0d20*/  IMAD R13, R15, R20, RZ ;  /* 0x000000140f0d7224 */ /* 0x000fe200078e02ff */
[----:B------:R-:W-:Y:S01]  /*0d30*/  IABS R15, R12 ;  /* 0x0000000c000f7213 */ /* 0x000fe20000000000 */
[----:B------:R-:W-:Y:S01]  /*0d40*/  IMAD R177, R217, 0x16, RZ ;  /* 0x00000016d9b17824 */ /* 0x000fe200078e02ff */
[----:B------:R-:W-:Y:S01]  /*0d50*/  CS2R R128, SRZ ;  /* 0x0000000000807805 */ /* 0x000fe2000001ff00 */
[----:B---3--:R-:W-:Y:S01]  /*0d60*/  IMAD.MOV R17, RZ, RZ, -R9 ;  /* 0x000000ffff117224 */ /* 0x008fe200078e0a09 */
[----:B------:R-:W-:Y:S01]  /*0d70*/  CS2R R130, SRZ ;  /* 0x0000000000827805 */ /* 0x000fe2000001ff00 */
[----:B------:R-:W-:Y:S01]  /*0d80*/  IMAD.HI.U32 R6, R7, R13, R6 ;  /* 0x0000000d07067227 */ /* 0x000fe200078e0006 */
[----:B------:R-:W-:-:S02]  /*0d90*/  SHF.R.S32.HI R198, RZ, 0x1f, R177 ;  /* 0x0000001fffc67819 */ /* 0x000fc400000114b1 */
[----:B------:R-:W-:Y:S02]  /*0da0*/  CS2R R132, SRZ ;  /* 0x0000000000847805 */ /* 0x000fe4000001ff00 */
[----:B------:R-:W-:Y:S01]  /*0db0*/  CS2R R134, SRZ ;  /* 0x0000000000867805 */ /* 0x000fe2000001ff00 */
[----:B------:R-:W-:Y:S01]  /*0dc0*/  IMAD R7, R17, R24, RZ ;  /* 0x0000001811077224 */ /* 0x000fe200078e02ff */
[----:B------:R-:W-:Y:S01]  /*0dd0*/  IABS R17, R26 ;  /* 0x0000001a00117213 */ /* 0x000fe20000000000 */
[----:B------:R-:W-:Y:S01]  /*0de0*/  IMAD.MOV.U32 R13, RZ, RZ, R14 ;  /* 0x000000ffff0d7224 */ /* 0x000fe200078e000e */
[----:B------:R-:W-:Y:S01]  /*0df0*/  CS2R R136, SRZ ;  /* 0x0000000000887805 */ /* 0x000fe2000001ff00 */
[----:B------:R-:W-:Y:S01]  /*0e00*/  IMAD.HI.U32 R18, R9, R7, R8 ;  /* 0x0000000709127227 */ /* 0x000fe200078e0008 */
[----:B------:R-:W-:Y:S02]  /*0e10*/  CS2R R138, SRZ ;  /* 0x00000000008a7805 */ /* 0x000fe4000001ff00 */
[----:B------:R-:W-:-:S02]  /*0e20*/  CS2R R140, SRZ ;  /* 0x00000000008c7805 */ /* 0x000fc4000001ff00 */
[----:B------:R-:W-:Y:S01]  /*0e30*/  CS2R R142, SRZ ;  /* 0x00000000008e7805 */ /* 0x000fe2000001ff00 */
[C---:B------:R-:W-:Y:S01]  /*0e40*/  IMAD.HI.U32 R7, R6.reuse, R13, RZ ;  /* 0x0000000d06077227 */ /* 0x040fe200078e00ff */
[----:B------:R-:W-:Y:S02]  /*0e50*/  CS2R R144, SRZ ;  /* 0x0000000000907805 */ /* 0x000fe4000001ff00 */
[----:B------:R-:W-:Y:S02]  /*0e60*/  CS2R R146, SRZ ;  /* 0x0000000000927805 */ /* 0x000fe4000001ff00 */
[----:B------:R-:W-:Y:S01]  /*0e70*/  CS2R R148, SRZ ;  /* 0x0000000000947805 */ /* 0x000fe2000001ff00 */
[----:B------:R-:W-:Y:S01]  /*0e80*/  IMAD.HI.U32 R8, R6, R15, RZ ;  /* 0x0000000f06087227 */ /* 0x000fe200078e00ff */
[----:B------:R-:W-:Y:S02]  /*0e90*/  CS2R R150, SRZ ;  /* 0x0000000000967805 */ /* 0x000fe4000001ff00 */
[----:B------:R-:W-:-:S02]  /*0ea0*/  CS2R R88, SRZ ;  /* 0x0000000000587805 */ /* 0x000fc4000001ff00 */
[----:B------:R-:W-:Y:S01]  /*0eb0*/  CS2R R90, SRZ ;  /* 0x00000000005a7805 */ /* 0x000fe2000001ff00 */
[----:B------:R-:W-:Y:S01]  /*0ec0*/  IMAD.MOV R7, RZ, RZ, -R7 ;  /* 0x000000ffff077224 */ /* 0x000fe200078e0a07 */
[----:B------:R-:W-:Y:S01]  /*0ed0*/  CS2R R92, SRZ ;  /* 0x00000000005c7805 */ /* 0x000fe2000001ff00 */
[----:B------:R-:W-:Y:S01]  /*0ee0*/  IMAD.MOV R9, RZ, RZ, -R8 ;  /* 0x000000ffff097224 */ /* 0x000fe200078e0a08 */
[----:B------:R-:W-:Y:S01]  /*0ef0*/  CS2R R94, SRZ ;  /* 0x00000000005e7805 */ /* 0x000fe2000001ff00 */
[----:B------:R-:W-:Y:S01]  /*0f00*/  IMAD R8, R20, R7, R13 ;  /* 0x0000000714087224 */ /* 0x000fe200078e020d */
[----:B------:R-:W-:Y:S01]  /*0f10*/  CS2R R96, SRZ ;  /* 0x0000000000607805 */ /* 0x000fe2000001ff00 */
[----:B------:R-:W-:Y:S01]  /*0f20*/  IMAD.HI.U32 R7, R6, R17, RZ ;  /* 0x0000001106077227 */ /* 0x000fe200078e00ff */
[----:B------:R-:W-:Y:S02]  /*0f30*/  CS2R R98, SRZ ;  /* 0x0000000000627805 */ /* 0x000fe4000001ff00 */
[----:B------:R-:W-:-:S02]  /*0f40*/  CS2R R100, SRZ ;  /* 0x0000000000647805 */ /* 0x000fc4000001ff00 */
[----:B------:R-:W-:Y:S01]  /*0f50*/  ISETP.GT.U32.AND P0, PT, R20, R8, PT ;  /* 0x000000081400720c */ /* 0x000fe20003f04070 */
[----:B------:R-:W-:Y:S01]  /*0f60*/  IMAD.HI.U32 R13, R6, R19, RZ ;  /* 0x00000013060d7227 */ /* 0x000fe200078e00ff */
[----:B------:R-:W-:Y:S02]  /*0f70*/  CS2R R102, SRZ ;  /* 0x0000000000667805 */ /* 0x000fe4000001ff00 */
[----:B------:R-:W-:Y:S02]  /*0f80*/  CS2R R104, SRZ ;  /* 0x0000000000687805 */ /* 0x000fe4000001ff00 */
[----:B------:R-:W-:Y:S01]  /*0f90*/  CS2R R106, SRZ ;  /* 0x00000000006a7805 */ /* 0x000fe2000001ff00 */
[----:B------:R-:W-:Y:S01]  /*0fa0*/  IMAD R9, R20, R9, R15 ;  /* 0x0000000914097224 */ /* 0x000fe200078e020f */
[----:B------:R-:W-:Y:S01]  /*0fb0*/  CS2R R108, SRZ ;  /* 0x00000000006c7805 */ /* 0x000fe2000001ff00 */
[----:B------:R-:W-:Y:S01]  /*0fc0*/  IMAD.MOV R7, RZ, RZ, -R7 ;  /* 0x000000ffff077224 */ /* 0x000fe200078e0a07 */
[----:B------:R-:W-:Y:S01]  /*0fd0*/  CS2R R110, SRZ ;  /* 0x00000000006e7805 */ /* 0x000fe2000001ff00 */
[----:B------:R-:W-:Y:S01]  /*0fe0*/  IMAD.HI.U32 R14, R6, R21, RZ ;  /* 0x00000015060e7227 */ /* 0x000fe200078e00ff */
[----:B------:R-:W-:-:S02]  /*0ff0*/  ISETP.GT.U32.AND P1, PT, R20, R9, PT ;  /* 0x000000091400720c */ /* 0x000fc40003f24070 */
[----:B------:R-:W-:Y:S02]  /*1000*/  CS2R R112, SRZ ;  /* 0x0000000000707805 */ /* 0x000fe4000001ff00 */
[----:B------:R-:W-:Y:S01]  /*1010*/  CS2R R114, SRZ ;  /* 0x0000000000727805 */ /* 0x000fe2000001ff00 */
[----:B------:R-:W-:Y:S01]  /*1020*/  IMAD.MOV R15, RZ, RZ, -R13 ;  /* 0x000000ffff0f7224 */ /* 0x000fe200078e0a0d */
[----:B------:R-:W-:Y:S01]  /*1030*/  CS2R R116, SRZ ;  /* 0x0000000000747805 */ /* 0x000fe2000001ff00 */
[C---:B------:R-:W-:Y:S01]  /*1040*/  IMAD R13, R20.reuse, R7, R17 ;  /* 0x00000007140d7224 */ /* 0x040fe200078e0211 */
[----:B------:R-:W-:Y:S01]  /*1050*/  CS2R R118, SRZ ;  /* 0x0000000000767805 */ /* 0x000fe2000001ff00 */
[----:B------:R-:W-:Y:S01]  /*1060*/  IMAD.MOV R16, RZ, RZ, -R14 ;  /* 0x000000ffff107224 */ /* 0x000fe200078e0a0e */
[----:B------:R-:W-:Y:S01]  /*1070*/  CS2R R56, SRZ ;  /* 0x0000000000387805 */ /* 0x000fe2000001ff00 */
[C---:B------:R-:W-:Y:S01]  /*1080*/  IMAD R14, R20.reuse, R15, R19 ;  /* 0x0000000f140e7224 */ /* 0x040fe200078e0213 */
[C---:B------:R-:W-:Y:S01]  /*1090*/  ISETP.GT.U32.AND P4, PT, R20.reuse, R13, PT ;  /* 0x0000000d1400720c */ /* 0x040fe20003f84070 */
[----:B------:R-:W-:Y:S01]  /*10a0*/  IMAD R15, R20, R16, R21 ;  /* 0x00000010140f7224 */ /* 0x000fe200078e0215 */
[----:B------:R-:W-:Y:S01]  /*10b0*/  CS2R R58, SRZ ;  /* 0x00000000003a7805 */ /* 0x000fe2000001ff00 */
[----:B------:R-:W-:Y:S01]  /*10c0*/  @!P0 IMAD.IADD R8, R8, 0x1, -R20 ;  /* 0x0000000108088824 */ /* 0x000fe200078e0a14 */
[----:B------:R-:W-:Y:S01]  /*10d0*/  CS2R R60, SRZ ;  /* 0x00000000003c7805 */ /* 0x000fe2000001ff00 */
[----:B------:R-:W-:Y:S01]  /*10e0*/  IMAD.MOV.U32 R17, RZ, RZ, R23 ;  /* 0x000000ffff117224 */ /* 0x000fe200078e0017 */
[C---:B------:R-:W-:Y:S01]  /*10f0*/  ISETP.GT.U32.AND P5, PT, R20.reuse, R15, PT ;  /* 0x0000000f1400720c */ /* 0x040fe20003fa4070 */
[----:B------:R-:W-:Y:S01]  /*1100*/  IMAD.MOV.U32 R19, RZ, RZ, R25 ;  /* 0x000000ffff137224 */ /* 0x000fe200078e0019 */
[----:B------:R-:W-:Y:S01]  /*1110*/  ISETP.GT.U32.AND P3, PT, R20, R8, PT ;  /* 0x000000081400720c */ /* 0x000fe20003f64070 */
[----:B------:R-:W-:Y:S01]  /*1120*/  IMAD.HI.U32 R7, R6, R17, RZ ;  /* 0x0000001106077227 */ /* 0x000fe200078e00ff */
[----:B------:R-:W-:-:S02]  /*1130*/  IABS R25, R5 ;  /* 0x0000000500197213 */ /* 0x000fc40000000000 */
[----:B------:R-:W-:Y:S02]  /*1140*/  CS2R R62, SRZ ;  /* 0x00000000003e7805 */ /* 0x000fe4000001ff00 */
[----:B------:R-:W-:Y:S01]  /*1150*/  IABS R23, R22 ;  /* 0x0000001600177213 */ /* 0x000fe20000000000 */
[----:B------:R-:W-:Y:S01]  /*1160*/  IMAD.HI.U32 R16, R6, R19, RZ ;  /* 0x0000001306107227 */ /* 0x000fe200078e00ff */
[----:B------:R-:W-:Y:S02]  /*1170*/  CS2R R64, SRZ ;  /* 0x0000000000407805 */ /* 0x000fe4000001ff00 */
[----:B------:R-:W-:Y:S02]  /*1180*/  CS2R R66, SRZ ;  /* 0x0000000000427805 */ /* 0x000fe4000001ff00 */
[----:B------:R-:W-:Y:S01]  /*1190*/  CS2R R68, SRZ ;  /* 0x0000000000447805 */ /* 0x000fe2000001ff00 */
[----:B------:R-:W-:Y:S01]  /*11a0*/  IMAD.MOV R7, RZ, RZ, -R7 ;  /* 0x000000ffff077224 */ /* 0x000fe200078e0a07 */
[----:B------:R-:W-:Y:S01]  /*11b0*/  CS2R R70, SRZ ;  /* 0x0000000000467805 */ /* 0x000fe2000001ff00 */
[----:B------:R-:W-:Y:S01]  /*11c0*/  @!P1 IMAD.IADD R9, R9, 0x1, -R20 ;  /* 0x0000000109099824 */ /* 0x000fe200078e0a14 */
[C---:B------:R-:W-:Y:S01]  /*11d0*/  ISETP.GT.U32.AND P1, PT, R20.reuse, R14, PT ;  /* 0x0000000e1400720c */ /* 0x040fe20003f24070 */
[----:B------:R-:W-:Y:S01]  /*11e0*/  IMAD.MOV R21, RZ, RZ, -R16 ;  /* 0x000000ffff157224 */ /* 0x000fe200078e0a10 */
[----:B------:R-:W-:Y:S01]  /*11f0*/  CS2R R72, SRZ ;  /* 0x0000000000487805 */ /* 0x000fe2000001ff00 */
[C---:B------:R-:W-:Y:S01]  /*1200*/  IMAD R16, R20.reuse, R7, R17 ;  /* 0x0000000714107224 */ /* 0x040fe200078e0211 */
[C---:B------:R-:W-:Y:S01]  /*1210*/  ISETP.GT.U32.AND P0, PT, R20.reuse, R9, PT ;  /* 0x000000091400720c */ /* 0x040fe20003f04070 */
[----:B------:R-:W-:Y:S01]  /*1220*/  @!P4 IMAD.IADD R13, R13, 0x1, -R20 ;  /* 0x000000010d0dc824 */ /* 0x000fe200078e0a14 */
[----:B------:R-:W-:Y:S01]  /*1230*/  CS2R R74, SRZ ;  /* 0x00000000004a7805 */ /* 0x000fe2000001ff00 */
[----:B------:R-:W-:Y:S01]  /*1240*/  IMAD R17, R20, R21, R19 ;  /* 0x0000001514117224 */ /* 0x000fe200078e0213 */
[----:B------:R-:W-:Y:S01]  /*1250*/  IABS R21, R0 ;  /* 0x0000000000157213 */ /* 0x000fe20000000000 */
[----:B------:R-:W-:Y:S01]  /*1260*/  IMAD.HI.U32 R7, R18, R25, RZ ;  /* 0x0000001912077227 */ /* 0x000fe200078e00ff */
[----:B------:R-:W-:-:S02]  /*1270*/  ISETP.GT.U32.AND P6, PT, R20, R13, PT ;  /* 0x0000000d1400720c */ /* 0x000fc40003fc4070 */
[----:B------:R-:W-:Y:S02]  /*1280*/  CS2R R76, SRZ ;  /* 0x00000000004c7805 */ /* 0x000fe4000001ff00 */
[----:B------:R-:W-:Y:S01]  /*1290*/  ISETP.GT.U32.AND P4, PT, R20, R16, PT ;  /* 0x000000101400720c */ /* 0x000fe20003f84070 */
[----:B------:R-:W-:Y:S01]  /*12a0*/  IMAD.HI.U32 R6, R6, R23, RZ ;  /* 0x0000001706067227 */ /* 0x000fe200078e00ff */
[----:B------:R-:W-:Y:S02]  /*12b0*/  CS2R R78, SRZ ;  /* 0x00000000004e7805 */ /* 0x000fe4000001ff00 */
[----:B------:R-:W-:Y:S02]  /*12c0*/  CS2R R80, SRZ ;  /* 0x0000000000507805 */ /* 0x000fe4000001ff00 */
[----:B------:R-:W-:Y:S01]  /*12d0*/  CS2R R82, SRZ ;  /* 0x0000000000527805 */ /* 0x000fe2000001ff00 */
[----:B------:R-:W-:Y:S01]  /*12e0*/  IMAD.MOV R7, RZ, RZ, -R7 ;  /* 0x000000ffff077224 */ /* 0x000fe200078e0a07 */
[----:B------:R-:W-:Y:S01]  /*12f0*/  CS2R R84, SRZ ;  /* 0x0000000000547805 */ /* 0x000fe2000001ff00 */
[--C-:B------:R-:W-:Y:S01]  /*1300*/  @!P3 IMAD.IADD R8, R8, 0x1, -R20.reuse ;  /* 0x000000010808b824 */ /* 0x100fe200078e0a14 */
[----:B------:R-:W-:Y:S01]  /*1310*/  ISETP.GT.U32.AND P3, PT, R20, R17, PT ;  /* 0x000000111400720c */ /* 0x000fe20003f64070 */
[----:B------:R-:W-:Y:S01]  /*1320*/  @!P5 IMAD.IADD R15, R15, 0x1, -R20 ;  /* 0x000000010f0fd824 */ /* 0x000fe200078e0a14 */
[----:B------:R-:W-:Y:S01]  /*1330*/  CS2R R86, SRZ ;  /* 0x0000000000567805 */ /* 0x000fe2000001ff00 */
[----:B------:R-:W-:Y:S01]  /*1340*/  IMAD.MOV R6, RZ, RZ, -R6 ;  /* 0x000000ffff067224 */ /* 0x000fe200078e0a06 */
[----:B------:R-:W-:Y:S01]  /*1350*/  CS2R R32, SRZ ;  /* 0x0000000000207805 */ /* 0x000fe2000001ff00 */
[----:B------:R-:W-:Y:S01]  /*1360*/  IMAD.HI.U32 R19, R18, R21, RZ ;  /* 0x0000001512137227 */ /* 0x000fe200078e00ff */
[----:B------:R-:W-:-:S02]  /*1370*/  ISETP.GT.U32.AND P5, PT, R20, R15, PT ;  /* 0x0000000f1400720c */ /* 0x000fc40003fa4070 */
[----:B------:R-:W-:Y:S02]  /*1380*/  CS2R R34, SRZ ;  /* 0x0000000000227805 */ /* 0x000fe4000001ff00 */
[----:B------:R-:W-:Y:S01]  /*1390*/  CS2R R36, SRZ ;  /* 0x0000000000247805 */ /* 0x000fe2000001ff00 */
[----:B------:R-:W-:Y:S01]  /*13a0*/  IMAD R18, R24, R7, R25 ;  /* 0x0000000718127224 */ /* 0x000fe200078e0219 */
[----:B------:R-:W-:Y:S01]  /*13b0*/  SHF.R.S32.HI R7, RZ, 0x1f, R10 ;  /* 0x0000001fff077819 */ /* 0x000fe2000001140a */
[----:B------:R-:W-:Y:S01]  /*13c0*/  IMAD R6, R20, R6, R23 ;  /* 0x0000000614067224 */ /* 0x000fe200078e0217 */
[----:B------:R-:W-:Y:S01]  /*13d0*/  CS2R R38, SRZ ;  /* 0x0000000000267805 */ /* 0x000fe2000001ff00 */
[--C-:B------:R-:W-:Y:S01]  /*13e0*/  @!P1 IMAD.IADD R14, R14, 0x1, -R20.reuse ;  /* 0x000000010e0e9824 */ /* 0x100fe200078e0a14 */
[----:B------:R-:W-:Y:S01]  /*13f0*/  ISETP.GT.U32.AND P1, PT, R24, R18, PT ;  /* 0x000000121800720c */ /* 0x000fe20003f24070 */
[--C-:B------:R-:W-:Y:S01]  /*1400*/  @!P0 IMAD.IADD R9, R9, 0x1, -R20.reuse ;  /* 0x0000000109098824 */ /* 0x100fe200078e0a14 */
[C---:B------:R-:W-:Y:S01]  /*1410*/  ISETP.GT.U32.AND P0, PT, R20.reuse, R6, PT ;  /* 0x000000061400720c */ /* 0x040fe20003f04070 */
[----:B------:R-:W-:Y:S01]  /*1420*/  IMAD.MOV R19, RZ, RZ, -R19 ;  /* 0x000000ffff137224 */ /* 0x000fe200078e0a13 */
[----:B------:R-:W-:Y:S01]  /*1430*/  LEA.HI R22, R7, R10, RZ, 0x5 ;  /* 0x0000000a07167211 */ /* 0x000fe200078f28ff */
[--C-:B------:R-:W-:Y:S01]  /*1440*/  @!P6 IMAD.IADD R13, R13, 0x1, -R20.reuse ;  /* 0x000000010d0de824 */ /* 0x100fe200078e0a14 */
[----:B------:R-:W-:Y:S01]  /*1450*/  ISETP.GT.U32.AND P6, PT, R20, R14, PT ;  /* 0x0000000e1400720c */ /* 0x000fe20003fc4070 */
[--C-:B------:R-:W-:Y:S01]  /*1460*/  @!P3 IMAD.IADD R17, R17, 0x1, -R20.reuse ;  /* 0x000000011111b824 */ /* 0x100fe200078e0a14 */
[----:B------:R-:W-:Y:S01]  /*1470*/  ISETP.GE.AND P3, PT, R11, RZ, PT ;  /* 0x000000ff0b00720c */ /* 0x000fe20003f66270 */
[----:B------:R-:W-:Y:S01]  /*1480*/  IMAD R19, R24, R19, R21 ;  /* 0x0000001318137224 */ /* 0x000fe200078e0215 */
[----:B------:R-:W-:Y:S01]  /*1490*/  SHF.R.U32.HI R7, RZ, 0x5, R181 ;  /* 0x00000005ff077819 */ /* 0x000fe200000116b5 */
[----:B------:R-:W-:Y:S01]  /*14a0*/  @!P4 IMAD.IADD R16, R16, 0x1, -R20 ;  /* 0x000000011010c824 */ /* 0x000fe200078e0a14 */
[----:B------:R-:W-:Y:S01]  /*14b0*/  SHF.R.S32.HI R22, RZ, 0x5, R22 ;  /* 0x00000005ff167819 */ /* 0x000fe20000011416 */
[----:B------:R-:W-:Y:S01]  /*14c0*/  @!P5 IMAD.IADD R15, R15, 0x1, -R20 ;  /* 0x000000010f0fd824 */ /* 0x000fe200078e0a14 */
[----:B------:R-:W-:Y:S01]  /*14d0*/  ISETP.GT.U32.AND P5, PT, R20, R17, PT ;  /* 0x000000111400720c */ /* 0x000fe20003fa4070 */
[----:B------:R-:W-:Y:S01]  /*14e0*/  @!P1 IMAD.IADD R18, R18, 0x1, -R24 ;  /* 0x0000000112129824 */ /* 0x000fe200078e0a18 */
[----:B------:R-:W-:Y:S01]  /*14f0*/  ISETP.GT.U32.AND P4, PT, R24, R19, PT ;  /* 0x000000131800720c */ /* 0x000fe20003f84070 */
[--C-:B------:R-:W-:Y:S01]  /*1500*/  @!P0 IMAD.IADD R6, R6, 0x1, -R20.reuse ;  /* 0x0000000106068824 */ /* 0x100fe200078e0a14 */
[----:B------:R-:W-:Y:S01]  /*1510*/  ISETP.GT.U32.AND P1, PT, R20, R16, PT ;  /* 0x000000101400720c */ /* 0x000fe20003f24070 */
[----:B------:R-:W-:Y:S01]  /*1520*/  @!P6 IMAD.IADD R14, R14, 0x1, -R20 ;  /* 0x000000010e0ee824 */ /* 0x000fe200078e0a14 */
[----:B------:R-:W-:Y:S01]  /*1530*/  ISETP.GE.AND P0, PT, R12, RZ, PT ;  /* 0x000000ff0c00720c */ /* 0x000fe20003f06270 */
[----:B------:R-:W-:Y:S01]  /*1540*/  @!P3 IMAD.MOV R8, RZ, RZ, -R8 ;  /* 0x000000ffff08b224 */ /* 0x000fe200078e0a08 */
[----:B------:R-:W-:Y:S01]  /*1550*/  ISETP.GT.U32.AND P6, PT, R20, R6, PT ;  /* 0x000000061400720c */ /* 0x000fe20003fc4070 */
[C---:B------:R-:W-:Y:S01]  /*1560*/  IMAD R178, R217.reuse, 0x15, RZ ;  /* 0x00000015d9b27824 */ /* 0x040fe200078e02ff */
[----:B------:R-:W-:Y:S01]  /*1570*/  ISETP.GT.U32.AND P3, PT, R24, R18, PT ;  /* 0x000000121800720c */ /* 0x000fe20003f64070 */
[----:B------:R-:W-:Y:S01]  /*1580*/  IMAD R179, R217, 0x14, RZ ;  /* 0x00000014d9b37824 */ /* 0x000fe200078e02ff */
[----:B------:R-:W-:Y:S01]  /*1590*/  R2UR UR13, R7 ;  /* 0x00000000070d72ca */ /* 0x000fe200000e0000 */
[----:B------:R-:W-:Y:S01]  /*15a0*/  @!P5 IMAD.IADD R17, R17, 0x1, -R20 ;  /* 0x000000011111d824 */ /* 0x000fe200078e0a14 */
[----:B------:R-:W-:Y:S01]  /*15b0*/  ISETP.GE.AND P5, PT, R28, RZ, PT ;  /* 0x000000ff1c00720c */ /* 0x000fe20003fa6270 */
[----:B------:R-:W-:Y:S01]  /*15c0*/  @!P4 IMAD.IADD R19, R19, 0x1, -R24 ;  /* 0x000000011313c824 */ /* 0x000fe200078e0a18 */
[----:B------:R-:W-:Y:S01]  /*15d0*/  ISETP.GE.AND P4, PT, R26, RZ, PT ;  /* 0x000000ff1a00720c */ /* 0x000fe20003f86270 */
[--C-:B------:R-:W-:Y:S01]  /*15e0*/  @!P1 IMAD.IADD R16, R16, 0x1, -R20.reuse ;  /* 0x0000000110109824 */ /* 0x100fe200078e0a14 */
[----:B------:R-:W-:Y:S01]  /*15f0*/  ISETP.GE.AND P1, PT, R27, RZ, PT ;  /* 0x000000ff1b00720c */ /* 0x000fe20003f26270 */
[----:B------:R-:W-:Y:S01]  /*1600*/  @!P0 IMAD.MOV R9, RZ, RZ, -R9 ;  /* 0x000000ffff098224 */ /* 0x000fe200078e0a09 */
[----:B------:R-:W-:Y:S01]  /*1610*/  ISETP.GT.U32.AND P0, PT, R24, R19, PT ;  /* 0x000000131800720c */ /* 0x000fe20003f04070 */
[----:B------:R-:W-:Y:S01]  /*1620*/  @!P6 IMAD.IADD R6, R6, 0x1, -R20 ;  /* 0x000000010606e824 */ /* 0x000fe200078e0a14 */
[----:B------:R-:W-:Y:S01]  /*1630*/  ISETP.GE.AND P6, PT, R29, RZ, PT ;  /* 0x000000ff1d00720c */ /* 0x000fe20003fc6270 */
[----:B------:R-:W-:Y:S01]  /*1640*/  @!P3 IMAD.IADD R18, R18, 0x1, -R24 ;  /* 0x000000011212b824 */ /* 0x000fe200078e0a18 */
[----:B------:R-:W-:Y:S01]  /*1650*/  ISETP.GE.AND P3, PT, R30, RZ, PT ;  /* 0x000000ff1e00720c */ /* 0x000fe20003f66270 */
[----:B------:R-:W-:Y:S01]  /*1660*/  @!P2 IMAD.MOV R6, RZ, RZ, -R6 ;  /* 0x000000ffff06a224 */ /* 0x000fe200078e0a06 */
[----:B------:R-:W-:Y:S01]  /*1670*/  SHF.R.S32.HI R7, RZ, 0x2, R181 ;  /* 0x00000002ff077819 */ /* 0x000fe200000114b5 */
[----:B------:R-:W-:Y:S01]  /*1680*/  @!P5 IMAD.MOV R15, RZ, RZ, -R15 ;  /* 0x000000ffff0fd224 */ /* 0x000fe200078e0a0f */
[----:B------:R-:W-:Y:S01]  /*1690*/  ISETP.GE.AND P5, PT, R0, RZ, PT ;  /* 0x000000ff0000720c */ /* 0x000fe20003fa6270 */
[----:B------:R-:W-:Y:S01]  /*16a0*/  @!P4 IMAD.MOV R13, RZ, RZ, -R13 ;  /* 0x000000ffff0dc224 */ /* 0x000fe200078e0a0d */
[----:B------:R-:W-:Y:S01]  /*16b0*/  SGXT R7, R7, 0x1 ;  /* 0x000000010707781a */ /* 0x000fe20000000200 */
[----:B------:R-:W-:Y:S01]  /*16c0*/  @!P1 IMAD.MOV R14, RZ, RZ, -R14 ;  /* 0x000000ffff0e9224 */ /* 0x000fe200078e0a0e */
[----:B------:R-:W-:Y:S01]  /*16d0*/  ISETP.GE.AND P1, PT, R5, RZ, PT ;  /* 0x000000ff0500720c */ /* 0x000fe20003f26270 */
[----:B------:R-:W-:Y:S01]  /*16e0*/  @!P0 IMAD.IADD R19, R19, 0x1, -R24 ;  /* 0x0000000113138824 */ /* 0x000fe200078e0a18 */
[----:B------:R-:W-:Y:S01]  /*16f0*/  ISETP.NE.AND P0, PT, R3, RZ, PT ;  /* 0x000000ff0300720c */ /* 0x000fe20003f05270 */
[----:B------:R-:W-:Y:S01]  /*1700*/  @!P6 IMAD.MOV R16, RZ, RZ, -R16 ;  /* 0x000000ffff10e224 */ /* 0x000fe200078e0a10 */
[----:B------:R-:W-:Y:S01]  /*1710*/  LOP3.LUT R3, RZ, R3, RZ, 0x33, !PT ;  /* 0x00000003ff037212 */ /* 0x000fe200078e33ff */
[----:B------:R-:W-:Y:S01]  /*1720*/  @!P3 IMAD.MOV R17, RZ, RZ, -R17 ;  /* 0x000000ffff11b224 */ /* 0x000fe200078e0a11 */
[----:B------:R-:W-:Y:S01]  /*1730*/  LOP3.LUT R7, R7, 0x90, RZ, 0xc0, !PT ;  /* 0x0000009007077812 */ /* 0x000fe200078ec0ff */
[----:B------:R-:W-:Y:S01]  /*1740*/  IMAD R165, R217, 0x13, RZ ;  /* 0x00000013d9a57824 */ /* 0x000fe200078e02ff */
[C---:B------:R-:W-:Y:S01]  /*1750*/  SEL R8, R3.reuse, R8, !P0 ;  /* 0x0000000803087207 */ /* 0x040fe20004000000 */
[----:B------:R-:W-:Y:S01]  /*1760*/  @!P5 IMAD.MOV R19, RZ, RZ, -R19 ;  /* 0x000000ffff13d224 */ /* 0x000fe200078e0a13 */
[----:B------:R-:W-:Y:S01]  /*1770*/  SEL R9, R3, R9, !P0 ;  /* 0x0000000903097207 */ /* 0x000fe20004000000 */
[----:B------:R-:W-:Y:S01]  /*1780*/  IMAD R163, R217, 0x12, RZ ;  /* 0x00000012d9a37824 */ /* 0x000fe200078e02ff */
[----:B------:R-:W-:Y:S01]  /*1790*/  SEL R14, R3, R14, !P0 ;  /* 0x0000000e030e7207 */ /* 0x000fe20004000000 */
[----:B------:R-:W-:Y:S01]  /*17a0*/  IMAD R8, R8, UR4, RZ ;  /* 0x0000000408087c24 */ /* 0x000fe2000f8e02ff */
[----:B------:R-:W-:Y:S01]  /*17b0*/  LOP3.LUT R210, R7, 0x1f60, R210, 0xf8, !PT ;  /* 0x00001f6007d27812 */ /* 0x000fe200078ef8d2 */
[----:B------:R-:W-:Y:S01]  /*17c0*/  @!P1 IMAD.MOV R18, RZ, RZ, -R18 ;  /* 0x000000ffff129224 */ /* 0x000fe200078e0a12 */
[----:B------:R-:W-:Y:S01]  /*17d0*/  SEL R15, R3, R15, !P0 ;  /* 0x0000000f030f7207 */ /* 0x000fe20004000000 */
[----:B------:R-:W-:Y:S01]  /*17e0*/  IMAD R9, R9, UR4, RZ ;  /* 0x0000000409097c24 */ /* 0x000fe2000f8e02ff */
[----:B------:R-:W-:Y:S01]  /*17f0*/  SEL R16, R3, R16, !P0 ;  /* 0x0000001003107207 */ /* 0x000fe20004000000 */
[----:B------:R-:W-:Y:S01]  /*1800*/  IMAD R10, R14, UR4, RZ ;  /* 0x000000040e0a7c24 */ /* 0x000fe2000f8e02ff */
[----:B------:R-:W-:Y:S01]  /*1810*/  ISETP.NE.AND P4, PT, R2, RZ, PT ;  /* 0x000000ff0200720c */ /* 0x000fe20003f85270 */
[----:B------:R-:W-:Y:S01]  /*1820*/  IMAD R15, R15, UR4, RZ ;  /* 0x000000040f0f7c24 */ /* 0x000fe2000f8e02ff */
[----:B------:R-:W-:Y:S01]  /*1830*/  LOP3.LUT R7, RZ, R2, RZ, 0x33, !PT ;  /* 0x00000002ff077212 */ /* 0x000fe200078e33ff */
[----:B------:R-:W-:Y:S01]  /*1840*/  IMAD R11, R16, UR4, RZ ;  /* 0x00000004100b7c24 */ /* 0x000fe2000f8e02ff */
[----:B------:R-:W-:Y:S01]  /*1850*/  SEL R13, R3, R13, !P0 ;  /* 0x0000000d030d7207 */ /* 0x000fe20004000000 */
[----:B------:R-:W-:Y:S01]  /*1860*/  IMAD R161, R217, 0x11, RZ ;  /* 0x00000011d9a17824 */ /* 0x000fe200078e02ff */
[----:B------:R-:W-:Y:S01]  /*1870*/  SEL R17, R3, R17, !P0 ;  /* 0x0000001103117207 */ /* 0x000fe20004000000 */
[----:B------:R-:W-:Y:S01]  /*1880*/  IMAD.SHL.U32 R159, R217, 0x10, RZ ;  /* 0x00000010d99f7824 */ /* 0x000fe200078e00ff */
[----:B------:R-:W-:Y:S01]  /*1890*/  SEL R3, R3, R6, !P0 ;  /* 0x0000000603037207 */ /* 0x000fe20004000000 */
[----:B------:R-:W-:Y:S01]  /*18a0*/  IMAD R13, R13, UR4, RZ ;  /* 0x000000040d0d7c24 */ /* 0x000fe2000f8e02ff */
[----:B------:R-:W-:Y:S01]  /*18b0*/  SEL R153, R7, R19, !P4 ;  /* 0x0000001307997207 */ /* 0x000fe20006000000 */
[----:B------:R-:W-:Y:S01]  /*18c0*/  IMAD R19, R17, UR4, RZ ;  /* 0x0000000411137c24 */ /* 0x000fe2000f8e02ff */
[----:B------:R-:W-:Y:S01]  /*18d0*/  SHF.R.S32.HI R12, RZ, 0x1f, R8 ;  /* 0x0000001fff0c7819 */ /* 0x000fe20000011408 */
[----:B------:R-:W-:Y:S01]  /*18e0*/  IMAD R20, R3, UR4, RZ ;  /* 0x0000000403147c24 */ /* 0x000fe2000f8e02ff */
[----:B------:R-:W-:Y:S01]  /*18f0*/  IADD3 R3, P6, R8, UR8, RZ ;  /* 0x0000000808037c10 */ /* 0x000fe2000ffde0ff */
[----:B------:R-:W-:Y:S01]  /*1900*/  IMAD R153, R153, UR7, RZ ;  /* 0x0000000799997c24 */ /* 0x000fe2000f8e02ff */
[----:B------:R-:W-:Y:S01]  /*1910*/  SEL R152, R7, R18, !P4 ;  /* 0x0000001207987207 */ /* 0x000fe20006000000 */
[C---:B------:R-:W-:Y:S01]  /*1920*/  IMAD R157, R217.reuse, 0xf, RZ ;  /* 0x0000000fd99d7824 */ /* 0x040fe200078e02ff */
[----:B------:R-:W-:Y:S01]  /*1930*/  SHF.R.S32.HI R14, RZ, 0x1f, R9 ;  /* 0x0000001fff0e7819 */ /* 0x000fe20000011409 */
[----:B------:R-:W-:Y:S01]  /*1940*/  IMAD R155, R217, 0xe, RZ ;  /* 0x0000000ed99b7824 */ /* 0x000fe200078e02ff */
[----:B------:R-:W-:Y:S01]  /*1950*/  IADD3 R6, P5, R9, UR8, RZ ;  /* 0x0000000809067c10 */ /* 0x000fe2000ffbe0ff */
[----:B------:R-:W-:Y:S01]  /*1960*/  IMAD R152, R152, UR7, RZ ;  /* 0x0000000798987c24 */ /* 0x000fe2000f8e02ff */
[----:B------:R-:W-:Y:S01]  /*1970*/  SHF.R.S32.HI R16, RZ, 0x1f, R10 ;  /* 0x0000001fff107819 */ /* 0x000fe2000001140a */
[C---:B------:R-:W-:Y:S01]  /*1980*/  IMAD R55, R217.reuse, 0xd, RZ ;  /* 0x0000000dd9377824 */ /* 0x040fe200078e02ff */
[----:B------:R-:W-:Y:S01]  /*1990*/  IADD3 R8, P3, R10, UR8, RZ ;  /* 0x000000080a087c10 */ /* 0x000fe2000ff7e0ff */
[C---:B------:R-:W-:Y:S01]  /*19a0*/  IMAD R53, R217.reuse, 0xc, RZ ;  /* 0x0000000cd9357824 */ /* 0x040fe200078e02ff */
[----:B------:R-:W-:Y:S01]  /*19b0*/  SHF.R.S32.HI R17, RZ, 0x1f, R15 ;  /* 0x0000001fff117819 */ /* 0x000fe2000001140f */
[----:B------:R-:W-:Y:S01]  /*19c0*/  IMAD R51, R217, 0xb, RZ ;  /* 0x0000000bd9337824 */ /* 0x000fe200078e02ff */
[----:B------:R-:W-:Y:S01]  /*19d0*/  IADD3 R9, P2, R15, UR8, RZ ;  /* 0x000000080f097c10 */ /* 0x000fe2000ff5e0ff */
[C---:B------:R-:W-:Y:S01]  /*19e0*/  IMAD R49, R217.reuse, 0xa, RZ ;  /* 0x0000000ad9317824 */ /* 0x040fe200078e02ff */
[----:B------:R-:W-:Y:S01]  /*19f0*/  SHF.R.S32.HI R18, RZ, 0x1f, R11 ;  /* 0x0000001fff127819 */ /* 0x000fe2000001140b */
[----:B------:R-:W-:Y:S01]  /*1a00*/  IMAD R47, R217, 0x9, RZ ;  /* 0x00000009d92f7824 */ /* 0x000fe200078e02ff */
[----:B------:R-:W-:Y:S01]  /*1a10*/  IADD3 R10, P1, R11, UR8, RZ ;  /* 0x000000080b0a7c10 */ /* 0x000fe2000ff3e0ff */
[C---:B------:R-:W-:Y:S01]  /*1a20*/  IMAD.SHL.U32 R45, R217.reuse, 0x8, RZ ;  /* 0x00000008d92d7824 */ /* 0x040fe200078e00ff */
[----:B------:R-:W-:Y:S01]  /*1a30*/  SHF.R.S32.HI R15, RZ, 0x1f, R19 ;  /* 0x0000001fff0f7819 */ /* 0x000fe20000011413 */
[----:B------:R-:W-:Y:S01]  /*1a40*/  IMAD R43, R217, 0x7, RZ ;  /* 0x00000007d92b7824 */ /* 0x000fe200078e02ff */
[----:B------:R-:W-:Y:S01]  /*1a50*/  IADD3 R11, P0, R19, UR8, RZ ;  /* 0x00000008130b7c10 */ /* 0x000fe2000ff1e0ff */
[C---:B------:R-:W-:Y:S01]  /*1a60*/  IMAD R42, R217.reuse, 0x6, RZ ;  /* 0x00000006d92a7824 */ /* 0x040fe200078e02ff */
[----:B------:R-:W-:Y:S01]  /*1a70*/  IADD3.X R14, R14, UR9, RZ, P5, !PT ;  /* 0x000000090e0e7c10 */ /* 0x000fe2000affe4ff */
[----:B------:R-:W-:Y:S01]  /*1a80*/  IMAD R250, R217, 0x5, RZ ;  /* 0x00000005d9fa7824 */ /* 0x000fe200078e02ff */
[----:B------:R-:W-:Y:S01]  /*1a90*/  IADD3.X R19, R15, UR9, RZ, P0, !PT ;  /* 0x000000090f137c10 */ /* 0x000fe200087fe4ff */
[C---:B------:R-:W-:Y:S01]  /*1aa0*/  IMAD.SHL.U32 R246, R217.reuse, 0x4, RZ ;  /* 0x00000004d9f67824 */ /* 0x040fe200078e00ff */
[----:B------:R-:W-:Y:S01]  /*1ab0*/  SHF.R.S32.HI R15, RZ, 0x7, R181 ;  /* 0x00000007ff0f7819 */ /* 0x000fe200000114b5 */
[----:B------:R-:W-:Y:S01]  /*1ac0*/  IMAD R242, R217, 0x3, RZ ;  /* 0x00000003d9f27824 */ /* 0x000fe200078e02ff */
[----:B------:R-:W-:Y:S01]  /*1ad0*/  IADD3.X R17, R17, UR9, RZ, P2, !PT ;  /* 0x0000000911117c10 */ /* 0x000fe200097fe4ff */
[----:B------:R-:W-:Y:S01]  /*1ae0*/  IMAD.SHL.U32 R238, R217, 0x2, RZ ;  /* 0x00000002d9ee7824 */ /* 0x000fe200078e00ff */
[----:B------:R-:W-:Y:S01]  /*1af0*/  SGXT R15, R15, 0x1 ;  /* 0x000000010f0f781a */ /* 0x000fe20000000200 */
[----:B------:R-:W-:Y:S01]  /*1b00*/  UIADD3 UR4, UR12, 0x4000, URZ ;  /* 0x000040000c047890 */ /* 0x000fe2000fffe03f */
[----:B------:R-:W-:-:S02]  /*1b10*/  SHF.R.S32.HI R2, RZ, 0x1f, R13 ;  /* 0x0000001fff027819 */ /* 0x000fc4000001140d */
[----:B------:R-:W-:Y:S02]  /*1b20*/  CS2R R24, SRZ ;  /* 0x0000000000187805 */ /* 0x000fe4000001ff00 */
[----:B------:R-:W-:Y:S01]  /*1b30*/  LOP3.LUT R154, R15, 0x90, RZ, 0xc0, !PT ;  /* 0x000000900f9a7812 */ /* 0x000fe200078ec0ff */
[----:B------:R-:W-:Y:S01]  /*1b40*/  USHF.R.U32.HI UR4, URZ, 0x4, UR4 ;  /* 0x000000043f047899 */ /* 0x000fe20008011604 */
[----:B------:R-:W-:Y:S02]  /*1b50*/  IADD3 R7, P4, R13, UR8, RZ ;  /* 0x000000080d077c10 */ /* 0x000fe4000ff9e0ff */
[----:B------:R-:W-:Y:S02]  /*1b60*/  CS2R R26, SRZ ;  /* 0x00000000001a7805 */ /* 0x000fe4000001ff00 */
[----:B------:R-:W-:Y:S02]  /*1b70*/  LOP3.LUT R154, R154, 0x7f, R181, 0x78, !PT ;  /* 0x0000007f9a9a7812 */ /* 0x000fe400078e78b5 */
[----:B------:R-:W-:-:S02]  /*1b80*/  CS2R R28, SRZ ;  /* 0x00000000001c7805 */ /* 0x000fc4000001ff00 */
[----:B------:R-:W-:Y:S02]  /*1b90*/  IADD3 R181, P5, R152, R167, RZ ;  /* 0x000000a798b57210 */ /* 0x000fe40007fbe0ff */
[----:B------:R-:W-:Y:S02]  /*1ba0*/  CS2R R30, SRZ ;  /* 0x00000000001e7805 */ /* 0x000fe4000001ff00 */
[----:B------:R-:W-:Y:S01]  /*1bb0*/  IADD3 R167, P2, R167, R153, RZ ;  /* 0x00000099a7a77210 */ /* 0x000fe20007f5e0ff */
[----:B------:R-:W-:Y:S01]  /*1bc0*/  USGXT.U32 UR6, UR4, 0xe ;  /* 0x0000000e0406789a */ /* 0x000fe20008000000 */
[----:B------:R-:W-:Y:S01]  /*1bd0*/  IADD3.X R18, R18, UR9, RZ, P1, !PT ;  /* 0x0000000912127c10 */ /* 0x000fe20008ffe4ff */
[----:B------:R0:W-:Y:S01]  /*1be0*/  STL [R1+0x19c], R181 ;  /* 0x00019cb501007387 */ /* 0x0001e20000100800 */
[----:B------:R-:W-:Y:S01]  /*1bf0*/  IADD3 R183, P1, R152, R169, RZ ;  /* 0x000000a998b77210 */ /* 0x000fe20007f3e0ff */
[----:B------:R-:W-:Y:S01]  /*1c00*/  USHF.R.S32.HI UR21, URZ, 0x1f, UR20 ;  /* 0x0000001f3f157899 */ /* 0x000fe20008011414 */
[----:B------:R-:W-:Y:S01]  /*1c10*/  IADD3.X R12, R12, UR9, RZ, P6, !PT ;  /* 0x000000090c0c7c10 */ /* 0x000fe2000b7fe4ff */
[----:B------:R1:W-:Y:S01]  /*1c20*/  STL [R1+0x194], R167 ;  /* 0x000194a701007387 */ /* 0x0003e20000100800 */
[----:B------:R-:W-:Y:S01]  /*1c30*/  IADD3.X R2, R2, UR9, RZ, P4, !PT ;  /* 0x0000000902027c10 */ /* 0x000fe2000a7fe4ff */
[----:B------:R-:W-:Y:S01]  /*1c40*/  UMOV UR7, 0xc0000010 ;  /* 0xc000001000077882 */ /* 0x000fe20000000000 */
[----:B------:R-:W-:Y:S01]  /*1c50*/  SHF.R.S32.HI R21, RZ, 0x1f, R20 ;  /* 0x0000001fff157819 */ /* 0x000fe20000011414 */
[----:B------:R-:W-:Y:S01]  /*1c60*/  STL [R1+0x18c], R183 ;  /* 0x00018cb701007387 */ /* 0x000fe20000100800 */
[----:B------:R-:W-:-:S02]  /*1c70*/  IADD3 R13, P6, R20, UR8, RZ ;  /* 0x00000008140d7c10 */ /* 0x000fc4000ffde0ff */
[----:B0-----:R-:W-:Y:S02]  /*1c80*/  IADD3 R181, P0, R153, R169, RZ ;  /* 0x000000a999b57210 */ /* 0x001fe40007f1e0ff */
[----:B------:R-:W-:Y:S02]  /*1c90*/  SHF.R.S32.HI R209, RZ, 0x1f, R152 ;  /* 0x0000001fffd17819 */ /* 0x000fe40000011498 */
[-C--:B-1----:R-:W-:Y:S01]  /*1ca0*/  IADD3 R167, P4, R152, R170.reuse, RZ ;  /* 0x000000aa98a77210 */ /* 0x082fe20007f9e0ff */
[----:B------:R-:W-:Y:S01]  /*1cb0*/  STL [R1+0x184], R181 ;  /* 0x000184b501007387 */ /* 0x000fe20000100800 */
[----:B------:R-:W-:Y:S02]  /*1cc0*/  IADD3.X R16, R16, UR9, RZ, P3, !PT ;  /* 0x0000000910107c10 */ /* 0x000fe40009ffe4ff */
[----:B------:R-:W-:Y:S01]  /*1cd0*/  IADD3.X R20, R21, UR9, RZ, P6, !PT ;  /* 0x0000000915147c10 */ /* 0x000fe2000b7fe4ff */
[----:B------:R0:W-:Y:S01]  /*1ce0*/  STL [R1+0x17c], R167 ;  /* 0x00017ca701007387 */ /* 0x0001e20000100800 */
[----:B------:R-:W-:Y:S01]  /*1cf0*/  IADD3 R169, P3, R153, R170, RZ ;  /* 0x000000aa99a97210 */ /* 0x000fe20007f7e0ff */
[----:B------:R-:W1:Y:S01]  /*1d00*/  LDC R21, c[0x0][0x214] ;  /* 0x00008500ff157b82 */ /* 0x000e620000000800 */
[----:B------:R-:W-:-:S02]  /*1d10*/  IADD3 R170, P6, R152, R171, RZ ;  /* 0x000000ab98aa7210 */ /* 0x000fc40007fde0ff */
[----:B------:R-:W-:Y:S01]  /*1d20*/  SHF.R.S32.HI R207, RZ, 0x1f, R153 ;  /* 0x0000001fffcf7819 */ /* 0x000fe20000011499 */
[----:B------:R2:W-:Y:S01]  /*1d30*/  STL [R1+0x174], R169 ;  /* 0x000174a901007387 */ /* 0x0005e20000100800 */
[----:B------:R-:W-:Y:S02]  /*1d40*/  SHF.R.S32.HI R164, RZ, 0x1f, R165 ;  /* 0x0000001fffa47819 */ /* 0x000fe400000114a5 */
[----:B------:R-:W-:Y:S01]  /*1d50*/  SHF.R.S32.HI R168, RZ, 0x1f, R178 ;  /* 0x0000001fffa87819 */ /* 0x000fe200000114b2 */
[----:B0-----:R-:W-:Y:S01]  /*1d60*/  IMAD.X R167, R209, 0x1, R180, P5 ;  /* 0x00000001d1a77824 */ /* 0x001fe200028e06b4 */
[----:B------:R0:W-:Y:S01]  /*1d70*/  STL [R1+0x16c], R170 ;  /* 0x00016caa01007387 */ /* 0x0001e20000100800 */
[----:B------:R-:W-:Y:S02]  /*1d80*/  SHF.R.S32.HI R166, RZ, 0x1f, R179 ;  /* 0x0000001fffa67819 */ /* 0x000fe400000114b3 */
[----:B------:R-:W-:Y:S01]  /*1d90*/  SHF.R.S32.HI R162, RZ, 0x1f, R163 ;  /* 0x0000001fffa27819 */ /* 0x000fe200000114a3 */
[----:B------:R3:W-:Y:S01]  /*1da0*/  STL [R1+0x198], R167 ;  /* 0x000198a701007387 */ /* 0x0007e20000100800 */
[----:B--2---:R-:W-:-:S02]  /*1db0*/  IADD3 R169, P5, R153, R171, RZ ;  /* 0x000000ab99a97210 */ /* 0x004fc40007fbe0ff */
[----:B------:R-:W-:Y:S02]  /*1dc0*/  SHF.R.S32.HI R160, RZ, 0x1f, R161 ;  /* 0x0000001fffa07819 */ /* 0x000fe400000114a1 */
[----:B------:R-:W-:Y:S01]  /*1dd0*/  SHF.R.S32.HI R158, RZ, 0x1f, R159 ;  /* 0x0000001fff9e7819 */ /* 0x000fe2000001149f */
[----:B0-----:R-:W-:Y:S01]  /*1de0*/  IMAD.X R170, R180, 0x1, R207, P2 ;  /* 0x00000001b4aa7824 */ /* 0x001fe200010e06cf */
[----:B------:R0:W-:Y:S01]  /*1df0*/  STL [R1+0x164], R169 ;  /* 0x000164a901007387 */ /* 0x0001e20000100800 */
[----:B------:R-:W-:Y:S02]  /*1e00*/  SHF.R.S32.HI R156, RZ, 0x1f, R157 ;  /* 0x0000001fff9c7819 */ /* 0x000fe4000001149d */
[----:B---3--:R-:W-:Y:S01]  /*1e10*/  IADD3 R167, P2, R152, R172, RZ ;  /* 0x000000ac98a77210 */ /* 0x008fe20007f5e0ff */
[----:B------:R2:W-:Y:S01]  /*1e20*/  STL [R1+0x190], R170 ;  /* 0x000190aa01007387 */ /* 0x0005e20000100800 */
[----:B------:R-:W-:Y:S02]  /*1e30*/  SHF.R.S32.HI R54, RZ, 0x1f, R155 ;  /* 0x0000001fff367819 */ /* 0x000fe4000001149b */
[----:B------:R-:W-:Y:S01]  /*1e40*/  SHF.R.S32.HI R52, RZ, 0x1f, R55 ;  /* 0x0000001fff347819 */ /* 0x000fe20000011437 */
[----:B------:R3:W-:Y:S01]  /*1e50*/  STL [R1+0x15c], R167 ;  /* 0x00015ca701007387 */ /* 0x0007e20000100800 */
[----:B------:R-:W-:Y:S01]  /*1e60*/  SHF.R.S32.HI R50, RZ, 0x1f, R53 ;  /* 0x0000001fff327819 */ /* 0x000fe20000011435 */
[----:B0-----:R-:W-:Y:S01]  /*1e70*/  IMAD.X R169, R209, 0x1, R182, P1 ;  /* 0x00000001d1a97824 */ /* 0x001fe200008e06b6 */
[----:B------:R-:W-:-:S02]  /*1e80*/  SHF.R.S32.HI R48, RZ, 0x1f, R51 ;  /* 0x0000001fff307819 */ /* 0x000fc40000011433 */
[----:B------:R-:W-:Y:S02]  /*1e90*/  SHF.R.S32.HI R46, RZ, 0x1f, R49 ;  /* 0x0000001fff2e7819 */ /* 0x000fe40000011431 */
[----:B--2---:R-:W-:Y:S01]  /*1ea0*/  IADD3 R170, P1, R153, R172, RZ ;  /* 0x000000ac99aa7210 */ /* 0x004fe20007f3e0ff */
[----:B------:R0:W-:Y:S01]  /*1eb0*/  STL [R1+0x188], R169 ;  /* 0x000188a901007387 */ /* 0x0001e20000100800 */
[----:B------:R-:W-:Y:S01]  /*1ec0*/  SHF.R.S32.HI R41, RZ, 0x1f, R47 ;  /* 0x0000001fff297819 */ /* 0x000fe2000001142f */
[----:B---3--:R-:W-:Y:S01]  /*1ed0*/  IMAD.X R167, R207, 0x1, R182, P0 ;  /* 0x00000001cfa77824 */ /* 0x008fe200000e06b6 */
[----:B------:R-:W-:Y:S01]  /*1ee0*/  SHF.R.S32.HI R40, RZ, 0x1f, R45 ;  /* 0x0000001fff287819 */ /* 0x000fe2000001142d */
[----:B------:R2:W-:Y:S01]  /*1ef0*/  STL [R1+0x154], R170 ;  /* 0x000154aa01007387 */ /* 0x0005e20000100800 */
[----:B------:R-:W-:Y:S02]  /*1f00*/  SHF.R.S32.HI R23, RZ, 0x1f, R43 ;  /* 0x0000001fff177819 */ /* 0x000fe4000001142b */
[----:B------:R-:W-:Y:S01]  /*1f10*/  SHF.R.S32.HI R249, RZ, 0x1f, R250 ;  /* 0x0000001ffff97819 */ /* 0x000fe200000114fa */
[----:B------:R3:W-:Y:S01]  /*1f20*/  STL [R1+0x180], R167 ;  /* 0x000180a701007387 */ /* 0x0007e20000100800 */
[----:B------:R-:W-:-:S02]  /*1f30*/  SHF.R.S32.HI R15, RZ, 0x1f, R42 ;  /* 0x0000001fff0f7819 */ /* 0x000fc4000001142a */
[CC--:B0-----:R-:W-:Y:S02]  /*1f40*/  IADD3 R169, P0, R152.reuse, R173.reuse, RZ ;  /* 0x000000ad98a97210 */ /* 0x0c1fe40007f1e0ff */
[----:B------:R-:W-:Y:S01]  /*1f50*/  SHF.R.S32.HI R245, RZ, 0x1f, R246 ;  /* 0x0000001ffff57819 */ /* 0x000fe200000114f6 */
[----:B--2---:R-:W-:Y:S01]  /*1f60*/  IMAD.X R170, R209, 0x1, R184, P4 ;  /* 0x00000001d1aa7824 */ /* 0x004fe200020e06b8 */
[----:B------:R-:W-:Y:S01]  /*1f70*/  SHF.R.S32.HI R241, RZ, 0x1f, R242 ;  /* 0x0000001ffff17819 */ /* 0x000fe200000114f2 */
[----:B------:R0:W-:Y:S01]  /*1f80*/  STL [R1+0x14c], R169 ;  /* 0x00014ca901007387 */ /* 0x0001e20000100800 */
[----:B------:R-:W-:Y:S02]  /*1f90*/  SHF.R.S32.HI R237, RZ, 0x1f, R238 ;  /* 0x0000001fffed7819 */ /* 0x000fe400000114ee */
[----:B---3--:R-:W-:Y:S01]  /*1fa0*/  IADD3 R167, P4, R153, R173, RZ ;  /* 0x000000ad99a77210 */ /* 0x008fe20007f9e0ff */
[----:B------:R2:W-:Y:S04]  /*1fb0*/  STL [R1+0x178], R170 ;  /* 0x000178aa01007387 */ /* 0x0005e80000100800 */
[----:B------:R3:W-:Y:S01]  /*1fc0*/  STL [R1+0x144], R167 ;  /* 0x000144a701007387 */ /* 0x0007e20000100800 */
[----:B0-----:R-:W-:Y:S01]  /*1fd0*/  IMAD.X R169, R207, 0x1, R184, P3 ;  /* 0x00000001cfa97824 */ /* 0x001fe200018e06b8 */
[----:B--2---:R-:W-:-:S04]  /*1fe0*/  IADD3 R170, P3, R152, R174, RZ ;  /* 0x000000ae98aa7210 */ /* 0x004fc80007f7e0ff */
[----:B------:R0:W-:Y:S01]  /*1ff0*/  STL [R1+0x170], R169 ;  /* 0x000170a901007387 */ /* 0x0001e20000100800 */
[----:B---3--:R-:W-:-:S03]  /*2000*/  IMAD.X R167, R209, 0x1, R186, P6 ;  /* 0x00000001d1a77824 */ /* 0x008fc600030e06ba */
[----:B------:R2:W-:Y:S04]  /*2010*/  STL [R1+0x13c], R170 ;  /* 0x00013caa01007387 */ /* 0x0005e80000100800 */
[----:B------:R3:W-:Y:S01]  /*2020*/  STL [R1+0x168], R167 ;  /* 0x000168a701007387 */ /* 0x0007e20000100800 */
[----:B0-----:R-:W-:Y:S01]  /*2030*/  IADD3 R169, P6, R153, R174, RZ ;  /* 0x000000ae99a97210 */ /* 0x001fe20007fde0ff */
[----:B--2---:R-:W-:-:S04]  /*2040*/  IMAD.X R170, R207, 0x1, R186, P5 ;  /* 0x00000001cfaa7824 */ /* 0x004fc800028e06ba */
[----:B------:R0:W-:Y:S01]  /*2050*/  STL [R1+0x134], R169 ;  /* 0x000134a901007387 */ /* 0x0001e20000100800 */
[----:B---3--:R-:W-:-:S03]  /*2060*/  IADD3 R167, P5, R152, R175, RZ ;  /* 0x000000af98a77210 */ /* 0x008fc60007fbe0ff */
        /* <DEDUP_REMOVED lines=42> */
[----:B------:R-:W-:Y:S04]  /*2310*/  STL [R1+0xdc], R170 ;  /* 0x0000dcaa01007387 */ /* 0x000fe80000100800 */
[----:B------:R2:W-:Y:S01]  /*2320*/  STL [R1+0x108], R167 ;  /* 0x000108a701007387 */ /* 0x0005e20000100800 */
[----:B0-----:R-:W-:Y:S01]  /*2330*/  IADD3 R169, P4, R153, R165, RZ ;  /* 0x000000a599a97210 */ /* 0x001fe20007f9e0ff */
[----:B------:R-:W-:-:S04]  /*2340*/  IMAD.X R165, R207, 0x1, R198, P3 ;  /* 0x00000001cfa57824 */ /* 0x000fc800018e06c6 */
[----:B------:R0:W-:Y:S01]  /*2350*/  STL [R1+0xd4], R169 ;  /* 0x0000d4a901007387 */ /* 0x0001e20000100800 */
[----:B--2---:R-:W-:-:S03]  /*2360*/  IADD3 R167, P3, R152, R163, RZ ;  /* 0x000000a398a77210 */ /* 0x004fc60007f7e0ff */
[----:B------:R2:W-:Y:S04]  /*2370*/  STL [R1+0x100], R165 ;  /* 0x000100a501007387 */ /* 0x0005e80000100800 */
[----:B------:R3:W-:Y:S01]  /*2380*/  STL [R1+0xcc], R167 ;  /* 0x0000cca701007387 */ /* 0x0007e20000100800 */
[----:B0-----:R-:W-:Y:S01]  /*2390*/  IMAD.X R169, R209, 0x1, R168, P6 ;  /* 0x00000001d1a97824 */ /* 0x001fe200030e06a8 */
[----:B--2---:R-:W-:-:S04]  /*23a0*/  IADD3 R165, P6, R153, R163, RZ ;  /* 0x000000a399a57210 */ /* 0x004fc80007fde0ff */
[----:B------:R-:W-:Y:S01]  /*23b0*/  STL [R1+0xf8], R169 ;  /* 0x0000f8a901007387 */ /* 0x000fe20000100800 */
[----:B---3--:R-:W-:Y:S01]  /*23c0*/  IMAD.X R167, R207, 0x1, R168, P5 ;  /* 0x00000001cfa77824 */ /* 0x008fe200028e06a8 */
[-C--:B------:R-:W-:Y:S02]  /*23d0*/  IADD3 R163, P5, R152, R161.reuse, RZ ;  /* 0x000000a198a37210 */ /* 0x080fe40007fbe0ff */
[----:B------:R0:W-:Y:S04]  /*23e0*/  STL [R1+0xc4], R165 ;  /* 0x0000c4a501007387 */ /* 0x0001e80000100800 */
[----:B------:R-:W-:Y:S04]  /*23f0*/  STL [R1+0xf0], R167 ;  /* 0x0000f0a701007387 */ /* 0x000fe80000100800 */
[----:B------:R2:W-:Y:S01]  /*2400*/  STL [R1+0xbc], R163 ;  /* 0x0000bca301007387 */ /* 0x0005e20000100800 */
[----:B0-----:R-:W-:Y:S01]  /*2410*/  IMAD.X R165, R209, 0x1, R166, P2 ;  /* 0x00000001d1a57824 */ /* 0x001fe200010e06a6 */
[----:B------:R-:W-:-:S04]  /*2420*/  IADD3 R161, P2, R153, R161, RZ ;  /* 0x000000a199a17210 */ /* 0x000fc80007f5e0ff */
[----:B------:R0:W-:Y:S01]  /*2430*/  STL [R1+0xe8], R165 ;  /* 0x0000e8a501007387 */ /* 0x0001e20000100800 */
[----:B--2---:R-:W-:-:S03]  /*2440*/  IMAD.X R163, R207, 0x1, R166, P1 ;  /* 0x00000001cfa37824 */ /* 0x004fc600008e06a6 */
[----:B------:R2:W-:Y:S04]  /*2450*/  STL [R1+0xb4], R161 ;  /* 0x0000b4a101007387 */ /* 0x0005e80000100800 */
[----:B------:R3:W-:Y:S01]  /*2460*/  STL [R1+0xe0], R163 ;  /* 0x0000e0a301007387 */ /* 0x0007e20000100800 */
[----:B0-----:R-:W-:Y:S01]  /*2470*/  IADD3 R165, P1, R152, R159, RZ ;  /* 0x0000009f98a57210 */ /* 0x001fe20007f3e0ff */
[----:B--2---:R-:W-:-:S04]  /*2480*/  IMAD.X R161, R209, 0x1, R164, P0 ;  /* 0x00000001d1a17824 */ /* 0x004fc800000e06a4 */
[----:B------:R-:W-:Y:S01]  /*2490*/  STL [R1+0xac], R165 ;  /* 0x0000aca501007387 */ /* 0x000fe20000100800 */
[----:B---3--:R-:W-:Y:S01]  /*24a0*/  IADD3 R163, P0, R153, R159, RZ ;  /* 0x0000009f99a37210 */ /* 0x008fe20007f1e0ff */
[----:B------:R-:W-:Y:S02]  /*24b0*/  IMAD.X R159, R207, 0x1, R164, P4 ;  /* 0x00000001cf9f7824 */ /* 0x000fe400020e06a4 */
[----:B------:R0:W-:Y:S04]  /*24c0*/  STL [R1+0xd8], R161 ;  /* 0x0000d8a101007387 */ /* 0x0001e80000100800 */
[----:B------:R2:W-:Y:S04]  /*24d0*/  STL [R1+0xa4], R163 ;  /* 0x0000a4a301007387 */ /* 0x0005e80000100800 */
[----:B------:R3:W-:Y:S01]  /*24e0*/  STL [R1+0xd0], R159 ;  /* 0x0000d09f01007387 */ /* 0x0007e20000100800 */
[----:B0-----:R-:W-:Y:S01]  /*24f0*/  IADD3 R161, P4, R152, R157, RZ ;  /* 0x0000009d98a17210 */ /* 0x001fe20007f9e0ff */
[----:B--2---:R-:W-:-:S04]  /*2500*/  IMAD.X R163, R209, 0x1, R162, P3 ;  /* 0x00000001d1a37824 */ /* 0x004fc800018e06a2 */
[----:B------:R0:W-:Y:S01]  /*2510*/  STL [R1+0x9c], R161 ;  /* 0x00009ca101007387 */ /* 0x0001e20000100800 */
[----:B---3--:R-:W-:-:S03]  /*2520*/  IADD3 R159, P3, R153, R157, RZ ;  /* 0x0000009d999f7210 */ /* 0x008fc60007f7e0ff */
[----:B------:R-:W-:Y:S04]  /*2530*/  STL [R1+0xc8], R163 ;  /* 0x0000c8a301007387 */ /* 0x000fe80000100800 */
[----:B------:R2:W-:Y:S01]  /*2540*/  STL [R1+0x94], R159 ;  /* 0x0000949f01007387 */ /* 0x0005e20000100800 */
[----:B0-----:R-:W-:Y:S01]  /*2550*/  IMAD.X R161, R207, 0x1, R162, P6 ;  /* 0x00000001cfa17824 */ /* 0x001fe200030e06a2 */
[----:B------:R-:W-:-:S04]  /*2560*/  IADD3 R157, P6, R152, R155, RZ ;  /* 0x0000009b989d7210 */ /* 0x000fc80007fde0ff */
[----:B------:R-:W-:Y:S01]  /*2570*/  STL [R1+0xc0], R161 ;  /* 0x0000c0a101007387 */ /* 0x000fe20000100800 */
[--C-:B--2---:R-:W-:Y:S01]  /*2580*/  IMAD.X R159, R209, 0x1, R160.reuse, P5 ;  /* 0x00000001d19f7824 */ /* 0x104fe200028e06a0 */
[----:B------:R-:W-:Y:S02]  /*2590*/  IADD3 R155, P5, R153, R155, RZ ;  /* 0x0000009b999b7210 */ /* 0x000fe40007fbe0ff */
[----:B------:R0:W-:Y:S04]  /*25a0*/  STL [R1+0x8c], R157 ;  /* 0x00008c9d01007387 */ /* 0x0001e80000100800 */
[----:B------:R2:W-:Y:S04]  /*25b0*/  STL [R1+0xb8], R159 ;  /* 0x0000b89f01007387 */ /* 0x0005e80000100800 */
[----:B------:R3:W-:Y:S01]  /*25c0*/  STL [R1+0x84], R155 ;  /* 0x0000849b01007387 */ /* 0x0007e20000100800 */
[----:B0-----:R-:W-:Y:S01]  /*25d0*/  IMAD.X R157, R207, 0x1, R160, P2 ;  /* 0x00000001cf9d7824 */ /* 0x001fe200010e06a0 */
[----:B--2---:R-:W-:-:S04]  /*25e0*/  IADD3 R159, P2, R152, R55, RZ ;  /* 0x00000037989f7210 */ /* 0x004fc80007f5e0ff */
[----:B------:R0:W-:Y:S01]  /*25f0*/  STL [R1+0xb0], R157 ;  /* 0x0000b09d01007387 */ /* 0x0001e20000100800 */
[----:B---3--:R-:W-:-:S03]  /*2600*/  IMAD.X R155, R209, 0x1, R158, P1 ;  /* 0x00000001d19b7824 */ /* 0x008fc600008e069e */
[----:B------:R-:W-:Y:S01]  /*2610*/  STL [R1+0x7c], R159 ;  /* 0x00007c9f01007387 */ /* 0x000fe20000100800 */
[----:B------:R-:W-:-:S03]  /*2620*/  IMAD.X R158, R207, 0x1, R158, P0 ;  /* 0x00000001cf9e7824 */ /* 0x000fc600000e069e */
[----:B------:R2:W-:Y:S01]  /*2630*/  STL [R1+0xa8], R155 ;  /* 0x0000a89b01007387 */ /* 0x0005e20000100800 */
[----:B0-----:R-:W-:-:S05]  /*2640*/  IADD3 R157, P1, R153, R55, RZ ;  /* 0x00000037999d7210 */ /* 0x001fca0007f3e0ff */
[----:B------:R0:W-:Y:S01]  /*2650*/  STL [R1+0x74], R157 ;  /* 0x0000749d01007387 */ /* 0x0001e20000100800 */
[----:B--2---:R-:W-:-:S03]  /*2660*/  IADD3 R155, P0, R152, R53, RZ ;  /* 0x00000035989b7210 */ /* 0x004fc60007f1e0ff */
        /* <DEDUP_REMOVED lines=15> */
[----:B------:R-:W-:Y:S02]  /*2760*/  CS2R R54, SRZ ;  /* 0x0000000000367805 */ /* 0x000fe4000001ff00 */
[----:B--2---:R-:W-:Y:S02]  /*2770*/  IADD3 R156, P5, R152, R49, RZ ;  /* 0x00000031989c7210 */ /* 0x004fe40007fbe0ff */
[----:B------:R0:W-:Y:S01]  /*2780*/  STL [R1+0x80], R157 ;  /* 0x0000809d01007387 */ /* 0x0001e20000100800 */
[----:B---3--:R-:W-:-:S03]  /*2790*/  IMAD.X R155, R209, 0x1, R52, P2 ;  /* 0x00000001d19b7824 */ /* 0x008fc600010e0634 */
[----:B------:R2:W-:Y:S04]  /*27a0*/  STL [R1+0x4c], R156 ;  /* 0x00004c9c01007387 */ /* 0x0005e80000100800 */
[----:B------:R3:W-:Y:S01]  /*27b0*/  STL [R1+0x78], R155 ;  /* 0x0000789b01007387 */ /* 0x0007e20000100800 */
[----:B0-----:R-:W-:Y:S01]  /*27c0*/  IADD3 R157, P2, R153, R49, RZ ;  /* 0x00000031999d7210 */ /* 0x001fe20007f5e0ff */
[----:B--2---:R-:W-:-:S04]  /*27d0*/  IMAD.X R156, R207, 0x1, R52, P1 ;  /* 0x00000001cf9c7824 */ /* 0x004fc800008e0634 */
[----:B------:R0:W-:Y:S01]  /*27e0*/  STL [R1+0x44], R157 ;  /* 0x0000449d01007387 */ /* 0x0001e20000100800 */
[----:B------:R-:W-:Y:S02]  /*27f0*/  CS2R R52, SRZ ;  /* 0x0000000000347805 */ /* 0x000fe4000001ff00 */
[-C--:B---3--:R-:W-:Y:S01]  /*2800*/  IADD3 R155, P1, R152, R47.reuse, RZ ;  /* 0x0000002f989b7210 */ /* 0x088fe20007f3e0ff */
[----:B------:R2:W-:Y:S04]  /*2810*/  STL [R1+0x70], R156 ;  /* 0x0000709c01007387 */ /* 0x0005e80000100800 */
[----:B------:R3:W-:Y:S01]  /*2820*/  STL [R1+0x3c], R155 ;  /* 0x00003c9b01007387 */ /* 0x0007e20000100800 */
[----:B0-----:R-:W-:Y:S01]  /*2830*/  IMAD.X R157, R209, 0x1, R50, P0 ;  /* 0x00000001d19d7824 */ /* 0x001fe200000e0632 */
[----:B--2---:R-:W-:-:S04]  /*2840*/  IADD3 R156, P0, R153, R47, RZ ;  /* 0x0000002f999c7210 */ /* 0x004fc80007f1e0ff */
[----:B------:R0:W-:Y:S01]  /*2850*/  STL [R1+0x68], R157 ;  /* 0x0000689d01007387 */ /* 0x0001e20000100800 */
[----:B---3--:R-:W-:-:S03]  /*2860*/  IMAD.X R155, R207, 0x1, R50, P4 ;  /* 0x00000001cf9b7824 */ /* 0x008fc600020e0632 */
[----:B------:R2:W-:Y:S01]  /*2870*/  STL [R1+0x34], R156 ;  /* 0x0000349c01007387 */ /* 0x0005e20000100800 */
[----:B------:R-:W-:-:S03]  /*2880*/  CS2R R50, SRZ ;  /* 0x0000000000327805 */ /* 0x000fc6000001ff00 */
        /* <DEDUP_REMOVED lines=23> */
[----:B------:R-:W-:Y:S01]  /*2a00*/  STL [R1+0x38], R157 ;  /* 0x0000389d01007387 */ /* 0x000fe20000100800 */
[----:B------:R-:W-:Y:S01]  /*2a10*/  CS2R R42, SRZ ;  /* 0x00000000002a7805 */ /* 0x000fe2000001ff00 */
[----:B---3--:R-:W-:Y:S02]  /*2a20*/  IMAD.X R155, R207, 0x1, R41, P0 ;  /* 0x00000001cf9b7824 */ /* 0x008fe400000e0629 */
[----:B------:R0:W-:Y:S01]  /*2a30*/  STL [R1+0x4], R156 ;  /* 0x0000049c01007387 */ /* 0x0001e20000100800 */
[----:B------:R-:W-:-:S03]  /*2a40*/  IADD3 R252, P0, R152, R250, RZ ;  /* 0x000000fa98fc7210 */ /* 0x000fc60007f1e0ff */
[----:B------:R2:W-:Y:S02]  /*2a50*/  STL [R1+0x30], R155 ;  /* 0x0000309b01007387 */ /* 0x0005e40000100800 */
[C-C-:B------:R-:W-:Y:S02]  /*2a60*/  IMAD.X R251, R209.reuse, 0x1, R249.reuse, P0 ;  /* 0x00000001d1fb7824 */ /* 0x140fe400000e06f9 */
[--C-:B0-----:R-:W-:Y:S01]  /*2a70*/  IMAD.X R156, R209, 0x1, R40.reuse, P4 ;  /* 0x00000001d19c7824 */ /* 0x101fe200020e0628 */
[----:B------:R-:W-:Y:S01]  /*2a80*/  IADD3 R250, P4, R153, R250, RZ ;  /* 0x000000fa99fa7210 */ /* 0x000fe20007f9e0ff */
[C---:B--2---:R-:W-:Y:S01]  /*2a90*/  IMAD.X R155, R207.reuse, 0x1, R40, P3 ;  /* 0x00000001cf9b7824 */ /* 0x044fe200018e0628 */
[C---:B------:R-:W-:Y:S02]  /*2aa0*/  IADD3 R248, P3, R152.reuse, R246, RZ ;  /* 0x000000f698f87210 */ /* 0x040fe40007f7e0ff */
[----:B------:R0:W-:Y:S01]  /*2ab0*/  STL [R1+0x28], R156 ;  /* 0x0000289c01007387 */ /* 0x0001e20000100800 */
[----:B------:R-:W-:Y:S01]  /*2ac0*/  IMAD.X R249, R207, 0x1, R249, P4 ;  /* 0x00000001cff97824 */ /* 0x000fe200020e06f9 */
[----:B------:R-:W-:-:S02]  /*2ad0*/  IADD3 R235, P4, R152, R217, RZ ;  /* 0x000000d998eb7210 */ /* 0x000fc40007f9e0ff */
[----:B------:R-:W-:Y:S01]  /*2ae0*/  CS2R R40, SRZ ;  /* 0x0000000000287805 */ /* 0x000fe2000001ff00 */
[----:B------:R2:W-:Y:S01]  /*2af0*/  STL [R1+0x20], R155 ;  /* 0x0000209b01007387 */ /* 0x0005e20000100800 */
[----:B------:R-:W-:Y:S01]  /*2b00*/  IMAD.X R247, R209, 0x1, R245, P3 ;  /* 0x00000001d1f77824 */ /* 0x000fe200018e06f5 */
[----:B------:R-:W-:Y:S01]  /*2b10*/  IADD3 R217, P3, R153, R217, RZ ;  /* 0x000000d999d97210 */ /* 0x000fe20007f7e0ff */
[C-C-:B------:R-:W-:Y:S02]  /*2b20*/  IMAD.X R219, R209.reuse, 0x1, R44.reuse, P4 ;  /* 0x00000001d1db7824 */ /* 0x140fe400020e062c */
[--C-:B0-----:R-:W-:Y:S01]  /*2b30*/  IMAD.X R156, R209, 0x1, R23.reuse, P6 ;  /* 0x00000001d19c7824 */ /* 0x101fe200030e0617 */
[----:B------:R-:W-:Y:S01]  /*2b40*/  IADD3 R246, P6, R153, R246, RZ ;  /* 0x000000f699f67210 */ /* 0x000fe20007fde0ff */
[C---:B------:R-:W-:Y:S01]  /*2b50*/  IMAD.X R215, R207.reuse, 0x1, R44, P3 ;  /* 0x00000001cfd77824 */ /* 0x040fe200018e062c */
[----:B------:R-:W-:Y:S01]  /*2b60*/  CS2R R44, SRZ ;  /* 0x00000000002c7805 */ /* 0x000fe2000001ff00 */
[----:B--2---:R-:W-:Y:S01]  /*2b70*/  IMAD.X R155, R207, 0x1, R23, P5 ;  /* 0x00000001cf9b7824 */ /* 0x004fe200028e0617 */
[CC--:B------:R-:W-:Y:S01]  /*2b80*/  IADD3 R244, P5, R152.reuse, R242.reuse, RZ ;  /* 0x000000f298f47210 */ /* 0x0c0fe20007fbe0ff */
[--C-:B------:R-:W-:Y:S01]  /*2b90*/  IMAD.X R23, R209, 0x1, R15.reuse, P2 ;  /* 0x00000001d1177824 */ /* 0x100fe200010e060f */
[----:B------:R-:W-:Y:S01]  /*2ba0*/  IADD3 R242, P2, R153, R242, RZ ;  /* 0x000000f299f27210 */ /* 0x000fe20007f5e0ff */
[----:B------:R-:W-:Y:S01]  /*2bb0*/  IMAD.X R15, R207, 0x1, R15, P1 ;  /* 0x00000001cf0f7824 */ /* 0x000fe200008e060f */
[-C--:B------:R-:W-:Y:S01]  /*2bc0*/  IADD3 R240, P1, R152, R238.reuse, RZ ;  /* 0x000000ee98f07210 */ /* 0x080fe20007f3e0ff */
[----:B------:R0:W-:Y:S01]  /*2bd0*/  STL [R1+0x18], R156 ;  /* 0x0000189c01007387 */ /* 0x0001e20000100800 */
[----:B------:R-:W-:Y:S01]  /*2be0*/  IADD3 R238, P0, R153, R238, RZ ;  /* 0x000000ee99ee7210 */ /* 0x000fe20007f1e0ff */
[----:B------:R-:W-:-:S02]  /*2bf0*/  IMAD.X R243, R209, 0x1, R241, P5 ;  /* 0x00000001d1f37824 */ /* 0x000fc400028e06f1 */
[----:B------:R2:W-:Y:S01]  /*2c00*/  STL [R1+0x10], R155 ;  /* 0x0000109b01007387 */ /* 0x0005e20000100800 */
[----:B------:R-:W-:Y:S02]  /*2c10*/  IMAD.X R239, R209, 0x1, R237, P1 ;  /* 0x00000001d1ef7824 */ /* 0x000fe400008e06ed */
[C---:B------:R-:W-:Y:S01]  /*2c20*/  IMAD.X R245, R207.reuse, 0x1, R245, P6 ;  /* 0x00000001cff57824 */ /* 0x040fe200030e06f5 */
[----:B------:R3:W-:Y:S01]  /*2c30*/  STL [R1+0x8], R23 ;  /* 0x0000081701007387 */ /* 0x0007e20000100800 */
[C---:B------:R-:W-:Y:S01]  /*2c40*/  IMAD.X R241, R207.reuse, 0x1, R241, P2 ;  /* 0x00000001cff17824 */ /* 0x040fe200010e06f1 */
[----:B0-----:R-:W-:Y:S01]  /*2c50*/  SHF.R.S32.HI R156, RZ, 0x1f, R211 ;  /* 0x0000001fff9c7819 */ /* 0x001fe200000114d3 */
[----:B------:R-:W-:Y:S01]  /*2c60*/  IMAD.X R237, R207, 0x1, R237, P0 ;  /* 0x00000001cfed7824 */ /* 0x000fe200000e06ed */
[----:B------:R0:W-:Y:S01]  /*2c70*/  STL [R1], R15 ;  /* 0x0000000f01007387 */ /* 0x0001e20000100800 */
[----:B--2---:R-:W-:Y:S01]  /*2c80*/  LOP3.LUT R155, R210, 0x10, RZ, 0x3c, !PT ;  /* 0x00000010d29b7812 */ /* 0x004fe200078e3cff */
[----:B---3--:R-:W-:-:S02]  /*2c90*/  IMAD.U32 R23, RZ, RZ, UR10 ;  /* 0x0000000aff177e24 */ /* 0x008fc4000f8e00ff */
[----:B01----:R-:W-:-:S07]  /*2ca0*/  IMAD.U32 R15, RZ, RZ, UR11 ;  /* 0x0000000bff0f7e24 */ /* 0x003fce000f8e00ff */
.L_x_1:
[----:B------:R-:W2:Y:S04]  /*2cb0*/  LDL R162, [R1+0x4] ;  /* 0x0000040001a27983 */ /* 0x000ea80000100800 */
[----:B------:R-:W3:Y:S01]  /*2cc0*/  LDL R172, [R1] ;  /* 0x0000000001ac7983 */ /* 0x000ee20000100800 */
[----:B------:R-:W-:Y:S02]  /*2cd0*/  ISETP.GT.AND P2, PT, R23, RZ, PT ;  /* 0x000000ff1700720c */ /* 0x000fe40003f44270 */
[----:B------:R-:W-:Y:S01]  /*2ce0*/  IADD3 R158, P1, R153, R15, RZ ;  /* 0x0000000f999e7210 */ /* 0x000fe20007f3e0ff */
[----:B------:R-:W4:Y:S01]  /*2cf0*/  LDL R188, [R1+0xc] ;  /* 0x00000c0001bc7983 */ /* 0x000f220000100800 */
[----:B------:R-:W-:-:S03]  /*2d00*/  PRMT R194, RZ, 0x7610, R194 ;  /* 0x00007610ffc27816 */ /* 0x000fc600000000c2 */
[----:B------:R-:W-:Y:S01]  /*2d10*/  IMAD.X R159, R207, 0x1, R21, P1 ;  /* 0x00000001cf9f7824 */ /* 0x000fe200008e0615 */
[----:B------:R-:W-:Y:S01]  /*2d20*/  IADD3 R156, P0, R152, R15, RZ ;  /* 0x0000000f989c7210 */ /* 0x000fe20007f1e0ff */
[----:B------:R-:W5:Y:S01]  /*2d30*/  LDL R165, [R1+0x8] ;  /* 0x0000080001a57983 */ /* 0x000f620000100800 */
[----:B------:R-:W-:-:S03]  /*2d40*/  ISETP.GT.AND P3, PT, R23, 0x1, PT ;  /* 0x000000011700780c */ /* 0x000fc60003f64270 */
[----:B------:R0:W5:Y:S01]  /*2d50*/  @P2 LDG.E.U8 R194, desc[UR14][R158.64] ;  /* 0x0000000e9ec22981 */ /* 0x000162000c1e1100 */
[----:B------:R-:W-:Y:S01]  /*2d60*/  PRMT R205, RZ, 0x7610, R205 ;  /* 0x00007610ffcd7816 */ /* 0x000fe200000000cd */
[----:B------:R-:W-:Y:S01]  /*2d70*/  IMAD.X R157, R209, 0x1, R21, P0 ;  /* 0x00000001d19d7824 */ /* 0x000fe200000e0615 */
[----:B------:R-:W-:Y:S01]  /*2d80*/  PRMT R187, RZ, 0x7610, R187 ;  /* 0x00007610ffbb7816 */ /* 0x000fe200000000bb */
[----:B------:R-:W5:Y:S04]  /*2d90*/  LDL R164, [R1+0x14] ;  /* 0x0000140001a47983 */ /* 0x000f680000100800 */
[----:B------:R1:W5:Y:S01]  /*2da0*/  @P2 LDG.E.U8 R205, desc[UR14][R156.64] ;  /* 0x0000000e9ccd2981 */ /* 0x000362000c1e1100 */
[----:B0-----:R-:W-:Y:S02]  /*2db0*/  IADD3 R158, P1, R15, R217, RZ ;  /* 0x000000d90f9e7210 */ /* 0x001fe40007f3e0ff */
[----:B------:R-:W-:Y:S01]  /*2dc0*/  ISETP.GT.AND P2, PT, R23, 0x2, PT ;  /* 0x000000021700780c */ /* 0x000fe20003f44270 */
[----:B------:R-:W5:Y:S02]  /*2dd0*/  LDL R174, [R1+0x1c] ;  /* 0x00001c0001ae7983 */ /* 0x000f640000100800 */
[----:B------:R-:W-:Y:S01]  /*2de0*/  IMAD.X R159, R21, 0x1, R215, P1 ;  /* 0x00000001159f7824 */ /* 0x000fe200008e06d7 */
[----:B------:R-:W-:Y:S01]  /*2df0*/  PRMT R204, RZ, 0x7610, R204 ;  /* 0x00007610ffcc7816 */ /* 0x000fe200000000cc */
[----:B------:R-:W5:Y:S01]  /*2e00*/  LDL R173, [R1+0x18] ;  /* 0x0000180001ad7983 */ /* 0x000f620000100800 */
[----:B-1----:R-:W-:-:S03]  /*2e10*/  IADD3 R156, P0, R15, R235, RZ ;  /* 0x000000eb0f9c7210 */ /* 0x002fc60007f1e0ff */
[----:B------:R0:W5:Y:S02]  /*2e20*/  @P3 LDG.E.U8 R187, desc[UR14][R158.64] ;  /* 0x0000000e9ebb3981 */ /* 0x000164000c1e1100 */
        /* <DEDUP_REMOVED lines=15> */
[----:B------:R-:W5:Y:S01]  /*2f20*/  @P2 LDG.E.U8 R202, desc[UR14][R156.64] ;  /* 0x0000000e9cca2981 */ /* 0x000f62000c1e1100 */
[----:B0-----:R-:W-:Y:S02]  /*2f30*/  IADD3 R158, P1, R15, R242, RZ ;  /* 0x000000f20f9e7210 */ /* 0x001fe40007f3e0ff */
[----:B------:R-:W-:Y:S01]  /*2f40*/  ISETP.GT.AND P2, PT, R23, 0x4, PT ;  /* 0x000000041700780c */ /* 0x000fe20003f44270 */
[----:B------:R-:W5:Y:S02]  /*2f50*/  LDL R193, [R1+0x9c] ;  /* 0x00009c0001c17983 */ /* 0x000f640000100800 */
[----:B------:R-:W-:Y:S01]  /*2f60*/  IMAD.X R159, R21, 0x1, R241, P1 ;  /* 0x00000001159f7824 */ /* 0x000fe200008e06f1 */
[----:B------:R-:W-:Y:S01]  /*2f70*/  PRMT R160, RZ, 0x7610, R160 ;  /* 0x00007610ffa07816 */ /* 0x000fe200000000a0 */
[----:B------:R-:W5:Y:S04]  /*2f80*/  LDL R190, [R1+0x98] ;  /* 0x0000980001be7983 */ /* 0x000f680000100800 */
[----:B------:R0:W5:Y:S02]  /*2f90*/  @P3 LDG.E.U8 R201, desc[UR14][R158.64] ;  /* 0x0000000e9ec93981 */ /* 0x000164000c1e1100 */
[----:B0-----:R-:W-:-:S05]  /*2fa0*/  IADD3 R158, P1, R15, R246, RZ ;  /* 0x000000f60f9e7210 */ /* 0x001fca0007f3e0ff */
[----:B------:R-:W-:-:S05]  /*2fb0*/  IMAD.X R159, R21, 0x1, R245, P1 ;  /* 0x00000001159f7824 */ /* 0x000fca00008e06f5 */
[----:B------:R0:W5:Y:S02]  /*2fc0*/  @P2 LDG.E.U8 R160, desc[UR14][R158.64] ;  /* 0x0000000e9ea02981 */ /* 0x000164000c1e1100 */
[----:B0-----:R-:W-:-:S05]  /*2fd0*/  IADD3 R158, P1, R15, R250, RZ ;  /* 0x000000fa0f9e7210 */ /* 0x001fca0007f3e0ff */
[----:B------:R-:W-:Y:S01]  /*2fe0*/  IMAD.X R159, R21, 0x1, R249, P1 ;  /* 0x00000001159f7824 */ /* 0x000fe200008e06f9 */
[----:B--2---:R-:W-:-:S05]  /*2ff0*/  IADD3 R162, P1, R15, R162, RZ ;  /* 0x000000a20fa27210 */ /* 0x004fca0007f3e0ff */
[----:B---3--:R-:W-:Y:S02]  /*3000*/  IMAD.X R163, R21, 0x1, R172, P1 ;  /* 0x0000000115a37824 */ /* 0x008fe400008e06ac */
[----:B------:R-:W2:Y:S01]  /*3010*/  LDL R172, [R1+0x2c] ;  /* 0x00002c0001ac7983 */ /* 0x000ea20000100800 */
[----:B------:R-:W-:Y:S02]  /*3020*/  IADD3 R156, P0, R15, R244, RZ ;  /* 0x000000f40f9c7210 */ /* 0x000fe40007f1e0ff */
[----:B------:R-:W-:-:S03]  /*3030*/  PRMT R199, RZ, 0x7610, R199 ;  /* 0x00007610ffc77816 */ /* 0x000fc600000000c7 */
[----:B------:R-:W-:-:S05]  /*3040*/  IMAD.X R157, R21, 0x1, R243, P0 ;  /* 0x00000001159d7824 */ /* 0x000fca00000e06f3 */
[----:B------:R0:W3:Y:S01]  /*3050*/  @P3 LDG.E.U8 R199, desc[UR14][R156.64] ;  /* 0x0000000e9cc73981 */ /* 0x0000e2000c1e1100 */
[----:B------:R-:W-:Y:S02]  /*3060*/  PRMT R170, RZ, 0x7610, R170 ;  /* 0x00007610ffaa7816 */ /* 0x000fe400000000aa */
[----:B------:R-:W-:Y:S02]  /*3070*/  ISETP.GT.AND P3, PT, R23, 0x5, PT ;  /* 0x000000051700780c */ /* 0x000fe40003f64270 */
[----:B0-----:R-:W-:-:S05]  /*3080*/  IADD3 R156, P0, R15, R248, RZ ;  /* 0x000000f80f9c7210 */ /* 0x001fca0007f1e0ff */
[----:B------:R-:W-:Y:S01]  /*3090*/  IMAD.X R157, R21, 0x1, R247, P0 ;  /* 0x00000001159d7824 */ /* 0x000fe200000e06f7 */
[----:B------:R-:W-:-:S04]  /*30a0*/  PRMT R186, RZ, 0x7610, R186 ;  /* 0x00007610ffba7816 */ /* 0x000fc800000000ba */
[----:B------:R0:W3:Y:S01]  /*30b0*/  @P2 LDG.E.U8 R170, desc[UR14][R156.64] ;  /* 0x0000000e9caa2981 */ /* 0x0000e2000c1e1100 */
[----:B------:R-:W-:Y:S02]  /*30c0*/  ISETP.GT.AND P2, PT, R23, 0x6, PT ;  /* 0x000000061700780c */ /* 0x000fe40003f44270 */
[----:B------:R-:W-:Y:S01]  /*30d0*/  PRMT R185, RZ, 0x7610, R185 ;  /* 0x00007610ffb97816 */ /* 0x000fe200000000b9 */
[----:B------:R4:W3:Y:S01]  /*30e0*/  @P3 LDG.E.U8 R186, desc[UR14][R158.64] ;  /* 0x0000000e9eba3981 */ /* 0x0008e2000c1e1100 */
[----:B0-----:R-:W-:Y:S02]  /*30f0*/  IADD3 R156, P0, R15, R252, RZ ;  /* 0x000000fc0f9c7210 */ /* 0x001fe40007f1e0ff */
[----:B------:R-:W-:-:S03]  /*3100*/  PRMT R169, RZ, 0x7610, R169 ;  /* 0x00007610ffa97816 */ /* 0x000fc600000000a9 */
[----:B------:R-:W-:Y:S01]  /*3110*/  IMAD.X R157, R21, 0x1, R251, P0 ;  /* 0x00000001159d7824 */ /* 0x000fe200000e06fb */
[----:B----4-:R-:W-:Y:S02]  /*3120*/  IADD3 R158, P0, R15, R188, RZ ;  /* 0x000000bc0f9e7210 */ /* 0x010fe40007f1e0ff */
[----:B------:R-:W4:Y:S04]  /*3130*/  LDL R188, [R1+0x24] ;  /* 0x0000240001bc7983 */ /* 0x000f280000100800 */
[----:B------:R0:W3:Y:S01]  /*3140*/  @P3 LDG.E.U8 R185, desc[UR14][R156.64] ;  /* 0x0000000e9cb93981 */ /* 0x0000e2000c1e1100 */
[----:B-----5:R-:W-:-:S03]  /*3150*/  IMAD.X R159, R21, 0x1, R165, P0 ;  /* 0x00000001159f7824 */ /* 0x020fc600000e06a5 */
[----:B------:R1:W5:Y:S01]  /*3160*/  @P2 LDG.E.U8 R169, desc[UR14][R162.64] ;  /* 0x0000000ea2a92981 */ /* 0x000362000c1e1100 */
[----:B------:R-:W-:-:S03]  /*3170*/  ISETP.GT.AND P3, PT, R23, 0x7, PT ;  /* 0x000000071700780c */ /* 0x000fc60003f64270 */
[----:B------:R-:W3:Y:S01]  /*3180*/  LDL R165, [R1+0x20] ;  /* 0x0000200001a57983 */ /* 0x000ee20000100800 */
[----:B0-----:R-:W-:Y:S02]  /*3190*/  PRMT R156, RZ, 0x7610, R156 ;  /* 0x00007610ff9c7816 */ /* 0x001fe4000000009c */
[----:B-1----:R-:W-:Y:S02]  /*31a0*/  IADD3 R162, P1, R15, R164, RZ ;  /* 0x000000a40fa27210 */ /* 0x002fe40007f3e0ff */
[----:B------:R-:W5:Y:S04]  /*31b0*/  LDL R164, [R1+0x28] ;  /* 0x0000280001a47983 */ /* 0x000f680000100800 */
[----:B------:R0:W5:Y:S01]  /*31c0*/  @P2 LDG.E.U8 R156, desc[UR14][R158.64] ;  /* 0x0000000e9e9c2981 */ /* 0x000162000c1e1100 */
[----:B------:R-:W-:Y:S01]  /*31d0*/  PRMT R183, RZ, 0x7610, R183 ;  /* 0x00007610ffb77816 */ /* 0x000fe200000000b7 */
[----:B------:R-:W-:-:S02]  /*31e0*/  IMAD.X R163, R21, 0x1, R175, P1 ;  /* 0x0000000115a37824 */ /* 0x000fc400008e06af */
[----:B------:R-:W5:Y:S01]  /*31f0*/  LDL R175, [R1+0x3c] ;  /* 0x00003c0001af7983 */ /* 0x000f620000100800 */
[----:B0-----:R-:W-:-:S03]  /*3200*/  IADD3 R158, P0, R15, R174, RZ ;  /* 0x000000ae0f9e7210 */ /* 0x001fc60007f1e0ff */
[----:B------:R-:W5:Y:S02]  /*3210*/  LDL R174, [R1+0x34] ;  /* 0x0000340001ae7983 */ /* 0x000f640000100800 */
[----:B------:R-:W-:Y:S02]  /*3220*/  IMAD.X R159, R21, 0x1, R173, P0 ;  /* 0x00000001159f7824 */ /* 0x000fe400000e06ad */
[----:B------:R-:W5:Y:S04]  /*3230*/  LDL R173, [R1+0x30] ;  /* 0x0000300001ad7983 */ /* 0x000f680000100800 */
[----:B------:R2:W5:Y:S02]  /*3240*/  @P3 LDG.E.U8 R183, desc[UR14][R158.64] ;  /* 0x0000000e9eb73981 */ /* 0x000564000c1e1100 */
[----:B--2---:R-:W-:-:S02]  /*3250*/  IADD3 R158, P0, R15, R172, RZ ;  /* 0x000000ac0f9e7210 */ /* 0x004fc40007f1e0ff */
[----:B------:R-:W2:Y:S01]  /*3260*/  LDL R172, [R1+0x38] ;  /* 0x0000380001ac7983 */ /* 0x000ea20000100800 */
[----:B------:R-:W-:Y:S02]  /*3270*/  PRMT R184, RZ, 0x7610, R184 ;  /* 0x00007610ffb87816 */ /* 0x000fe400000000b8 */
[----:B------:R-:W-:-:S04]  /*3280*/  ISETP.GT.AND P2, PT, R23, 0x8, PT ;  /* 0x000000081700780c */ /* 0x000fc80003f44270 */
[----:B------:R4:W2:Y:S01]  /*3290*/  @P3 LDG.E.U8 R184, desc[UR14][R162.64] ;  /* 0x0000000ea2b83981 */ /* 0x0008a2000c1e1100 */
[----:B------:R-:W-:Y:S02]  /*32a0*/  PRMT R161, RZ, 0x7610, R161 ;  /* 0x00007610ffa17816 */ /* 0x000fe400000000a1 */
[----:B------:R-:W-:Y:S02]  /*32b0*/  PRMT R168, RZ, 0x7610, R168 ;  /* 0x00007610ffa87816 */ /* 0x000fe400000000a8 */
[----:B----4-:R-:W-:Y:S02]  /*32c0*/  IADD3 R162, P1, R15, R188, RZ ;  /* 0x000000bc0fa27210 */ /* 0x010fe40007f3e0ff */
[----:B------:R-:W4:Y:S03]  /*32d0*/  LDL R188, [R1+0x40] ;  /* 0x0000400001bc7983 */ /* 0x000f260000100800 */
[----:B---3--:R-:W-:-:S02]  /*32e0*/  IMAD.X R163, R21, 0x1, R165, P1 ;  /* 0x0000000115a37824 */ /* 0x008fc400008e06a5 */
[----:B------:R-:W3:Y:S04]  /*32f0*/  LDL R165, [R1+0x44] ;  /* 0x0000440001a57983 */ /* 0x000ee80000100800 */
[----:B------:R0:W4:Y:S01]  /*3300*/  @P2 LDG.E.U8 R161, desc[UR14][R162.64] ;  /* 0x0000000ea2a12981 */ /* 0x000122000c1e1100 */
[----:B-----5:R-:W-:-:S03]  /*3310*/  IMAD.X R159, R21, 0x1, R164, P0 ;  /* 0x00000001159f7824 */ /* 0x020fc600000e06a4 */
[----:B------:R-:W5:Y:S04]  /*3320*/  LDL R164, [R1+0x4c] ;  /* 0x00004c0001a47983 */ /* 0x000f680000100800 */
[----:B------:R1:W4:Y:S01]  /*3330*/  @P2 LDG.E.U8 R168, desc[UR14][R158.64] ;  /* 0x0000000e9ea82981 */ /* 0x000322000c1e1100 */
[----:B0-----:R-:W-:-:S03]  /*3340*/  IADD3 R162, P1, R15, R174, RZ ;  /* 0x000000ae0fa27210 */ /* 0x001fc60007f3e0ff */
[----:B------:R-:W4:Y:S01]  /*3350*/  LDL R174, [R1+0x48] ;  /* 0x0000480001ae7983 */ /* 0x000f220000100800 */
[----:B-1----:R-:W-:Y:S01]  /*3360*/  IADD3 R158, P0, R15, R175, RZ ;  /* 0x000000af0f9e7210 */ /* 0x002fe20007f1e0ff */
[C---:B------:R-:W-:Y:S02]  /*3370*/  IMAD.X R163, R21.reuse, 0x1, R173, P1 ;  /* 0x0000000115a37824 */ /* 0x040fe400008e06ad */
[----:B------:R-:W4:Y:S04]  /*3380*/  LDL R175, [R1+0x54] ;  /* 0x0000540001af7983 */ /* 0x000f280000100800 */
[----:B------:R-:W4:Y:S01]  /*3390*/  LDL R173, [R1+0x5c] ;  /* 0x00005c0001ad7983 */ /* 0x000f220000100800 */
[----:B--2---:R-:W-:-:S03]  /*33a0*/  IMAD.X R159, R21, 0x1, R172, P0 ;  /* 0x00000001159f7824 */ /* 0x004fc600000e06ac */
[----:B------:R-:W2:Y:S01]  /*33b0*/  LDL R172, [R1+0x50] ;  /* 0x0000500001ac7983 */ /* 0x000ea20000100800 */
[C---:B------:R-:W-:Y:S02]  /*33c0*/  ISETP.GT.AND P3, PT, R23.reuse, 0x9, PT ;  /* 0x000000091700780c */ /* 0x040fe40003f64270 */
[----:B------:R-:W-:Y:S02]  /*33d0*/  PRMT R182, RZ, 0x7610, R182 ;  /* 0x00007610ffb67816 */ /* 0x000fe400000000b6 */
[----:B------:R-:W-:Y:S02]  /*33e0*/  PRMT R181, RZ, 0x7610, R181 ;  /* 0x00007610ffb57816 */ /* 0x000fe400000000b5 */
[----:B------:R-:W-:Y:S02]  /*33f0*/  ISETP.GT.AND P2, PT, R23, 0xa, PT ;  /* 0x0000000a1700780c */ /* 0x000fe40003f44270 */
[----:B------:R-:W-:-:S05]  /*3400*/  PRMT R167, RZ, 0x7610, R167 ;  /* 0x00007610ffa77816 */ /* 0x000fca00000000a7 */
[----:B------:R3:W2:Y:S04]  /*3410*/  @P3 LDG.E.U8 R182, desc[UR14][R162.64] ;  /* 0x0000000ea2b63981 */ /* 0x0006a8000c1e1100 */
[----:B------:R5:W2:Y:S01]  /*3420*/  @P3 LDG.E.U8 R181, desc[UR14][R158.64] ;  /* 0x0000000e9eb53981 */ /* 0x000aa2000c1e1100 */
[----:B------:R-:W-:Y:S02]  /*3430*/  PRMT R157, RZ, 0x7610, R157 ;  /* 0x00007610ff9d7816 */ /* 0x000fe4000000009d */
[C---:B---3--:R-:W-:Y:S02]  /*3440*/  IADD3 R162, P1, R15.reuse, R165, RZ ;  /* 0x000000a50fa27210 */ /* 0x048fe40007f3e0ff */
[----:B------:R-:W3:Y:S01]  /*3450*/  LDL R165, [R1+0x58] ;  /* 0x0000580001a57983 */ /* 0x000ee20000100800 */
[----:B-----5:R-:W-:-:S02]  /*3460*/  IADD3 R158, P0, R15, R164, RZ ;  /* 0x000000a40f9e7210 */ /* 0x020fc40007f1e0ff */
[C---:B----4-:R-:W-:Y:S01]  /*3470*/  IMAD.X R163, R21.reuse, 0x1, R188, P1 ;  /* 0x0000000115a37824 */ /* 0x050fe200008e06bc */
[----:B------:R-:W4:Y:S04]  /*3480*/  LDL R164, [R1+0x64] ;  /* 0x0000640001a47983 */ /* 0x000f280000100800 */
[----:B------:R0:W5:Y:S04]  /*3490*/  @P2 LDG.E.U8 R167, desc[UR14][R162.64] ;  /* 0x0000000ea2a72981 */ /* 0x000168000c1e1100 */
[----:B------:R-:W5:Y:S01]  /*34a0*/  LDL R188, [R1+0x7c] ;  /* 0x00007c0001bc7983 */ /* 0x000f620000100800 */
[----:B------:R-:W-:-:S03]  /*34b0*/  IMAD.X R159, R21, 0x1, R174, P0 ;  /* 0x00000001159f7824 */ /* 0x000fc600000e06ae */
[----:B------:R-:W5:Y:S01]  /*34c0*/  LDL R174, [R1+0x60] ;  /* 0x0000600001ae7983 */ /* 0x000f620000100800 */
[----:B0-----:R-:W-:-:S03]  /*34d0*/  IADD3 R162, P1, R15, R175, RZ ;  /* 0x000000af0fa27210 */ /* 0x001fc60007f3e0ff */
[----:B------:R0:W5:Y:S01]  /*34e0*/  @P2 LDG.E.U8 R157, desc[UR14][R158.64] ;  /* 0x0000000e9e9d2981 */ /* 0x000162000c1e1100 */
[----:B------:R-:W-:Y:S02]  /*34f0*/  ISETP.GT.AND P3, PT, R23, 0xb, PT ;  /* 0x0000000b1700780c */ /* 0x000fe40003f64270 */
[----:B------:R-:W-:Y:S01]  /*3500*/  PRMT R179, RZ, 0x7610, R179 ;  /* 0x00007610ffb37816 */ /* 0x000fe200000000b3 */
[----:B------:R-:W5:Y:S01]  /*3510*/  LDL R175, [R1+0x70] ;  /* 0x0000700001af7983 */ /* 0x000f620000100800 */
[----:B0-----:R-:W-:-:S03]  /*3520*/  IADD3 R158, P0, R15, R173, RZ ;  /* 0x000000ad0f9e7210 */ /* 0x001fc60007f1e0ff */
[----:B------:R-:W5:Y:S01]  /*3530*/  LDL R173, [R1+0x68] ;  /* 0x0000680001ad7983 */ /* 0x000f620000100800 */
[----:B--2---:R-:W-:-:S03]  /*3540*/  IMAD.X R163, R21, 0x1, R172, P1 ;  /* 0x0000000115a37824 */ /* 0x004fc600008e06ac */
[----:B------:R-:W2:Y:S01]  /*3550*/  LDL R172, [R1+0x74] ;  /* 0x0000740001ac7983 */ /* 0x000ea20000100800 */
[----:B------:R-:W-:Y:S02]  /*3560*/  PRMT R180, RZ, 0x7610, R180 ;  /* 0x00007610ffb47816 */ /* 0x000fe400000000b4 */
[----:B------:R-:W-:Y:S02]  /*3570*/  ISETP.GT.AND P2, PT, R23, 0xc, PT ;  /* 0x0000000c1700780c */ /* 0x000fe40003f44270 */
[----:B------:R-:W-:Y:S02]  /*3580*/  PRMT R166, RZ, 0x7610, R166 ;  /* 0x00007610ffa67816 */ /* 0x000fe400000000a6 */
[----:B------:R0:W2:Y:S02]  /*3590*/  @P3 LDG.E.U8 R180, desc[UR14][R162.64] ;  /* 0x0000000ea2b43981 */ /* 0x0000a4000c1e1100 */
[----:B0-----:R-:W-:Y:S01]  /*35a0*/  PRMT R162, RZ, 0x7610, R162 ;  /* 0x00007610ffa27816 */ /* 0x001fe200000000a2 */
[----:B---3--:R-:W-:-:S05]  /*35b0*/  IMAD.X R159, R21, 0x1, R165, P0 ;  /* 0x00000001159f7824 */ /* 0x008fca00000e06a5 */
[----:B------:R0:W3:Y:S01]  /*35c0*/  @P3 LDG.E.U8 R179, desc[UR14][R158.64] ;  /* 0x0000000e9eb33981 */ /* 0x0000e2000c1e1100 */
[C---:B----4-:R-:W-:Y:S02]  /*35d0*/  IADD3 R164, P1, R15.reuse, R164, RZ ;  /* 0x000000a40fa47210 */ /* 0x050fe40007f3e0ff */
[----:B0-----:R-:W-:Y:S02]  /*35e0*/  IADD3 R158, P0, R15, R189, RZ ;  /* 0x000000bd0f9e7210 */ /* 0x001fe40007f1e0ff */
[----:B------:R-:W4:Y:S01]  /*35f0*/  LDL R189, [R1+0x88] ;  /* 0x0000880001bd7983 */ /* 0x000f220000100800 */
[----:B-----5:R-:W-:-:S03]  /*3600*/  IMAD.X R165, R21, 0x1, R174, P1 ;  /* 0x0000000115a57824 */ /* 0x020fc600008e06ae */
[----:B------:R-:W5:Y:S04]  /*3610*/  LDL R174, [R1+0x78] ;  /* 0x0000780001ae7983 */ /* 0x000f680000100800 */
[----:B------:R-:W3:Y:S01]  /*3620*/  @P2 LDG.E.U8 R162, desc[UR14][R164.64] ;  /* 0x0000000ea4a22981 */ /* 0x000ee2000c1e1100 */
[----:B------:R-:W-:-:S03]  /*3630*/  IMAD.X R159, R21, 0x1, R173, P0 ;  /* 0x00000001159f7824 */ /* 0x000fc600000e06ad */
[----:B------:R-:W4:Y:S04]  /*3640*/  LDL R173, [R1+0x84] ;  /* 0x0000840001ad7983 */ /* 0x000f280000100800 */
[----:B------:R0:W3:Y:S02]  /*3650*/  @P2 LDG.E.U8 R166, desc[UR14][R158.64] ;  /* 0x0000000e9ea62981 */ /* 0x0000e4000c1e1100 */
[C---:B0-----:R-:W-:Y:S02]  /*3660*/  IADD3 R158, P0, R15.reuse, R188, RZ ;  /* 0x000000bc0f9e7210 */ /* 0x041fe40007f1e0ff */
[----:B------:R-:W3:Y:S01]  /*3670*/  LDL R188, [R1+0x94] ;  /* 0x0000940001bc7983 */ /* 0x000ee20000100800 */
[----:B--2---:R-:W-:-:S03]  /*3680*/  IADD3 R164, P1, R15, R172, RZ ;  /* 0x000000ac0fa47210 */ /* 0x004fc60007f3e0ff */
[----:B------:R-:W2:Y:S01]  /*3690*/  LDL R172, [R1+0x8c] ;  /* 0x00008c0001ac7983 */ /* 0x000ea20000100800 */
[----:B------:R-:W-:Y:S02]  /*36a0*/  ISETP.GT.AND P3, PT, R23, 0xd, PT ;  /* 0x0000000d1700780c */ /* 0x000fe40003f64270 */
[----:B------:R-:W-:Y:S01]  /*36b0*/  PRMT R178, RZ, 0x7610, R178 ;  /* 0x00007610ffb27816 */ /* 0x000fe200000000b2 */
[----:B------:R-:W-:Y:S01]  /*36c0*/  IMAD.X R165, R21, 0x1, R175, P1 ;  /* 0x0000000115a57824 */ /* 0x000fe200008e06af */
[----:B------:R-:W-:-:S09]  /*36d0*/  PRMT R177, RZ, 0x7610, R177 ;  /* 0x00007610ffb17816 */ /* 0x000fd200000000b1 */
[----:B------:R-:W2:Y:S01]  /*36e0*/  @P3 LDG.E.U8 R178, desc[UR14][R164.64] ;  /* 0x0000000ea4b23981 */ /* 0x000ea2000c1e1100 */
[----:B------:R-:W-:Y:S01]  /*36f0*/  PRMT R176, RZ, 0x7610, R176 ;  /* 0x00007610ffb07816 */ /* 0x000fe200000000b0 */
[----:B-----5:R-:W-:-:S05]  /*3700*/  IMAD.X R159, R21, 0x1, R174, P0 ;  /* 0x00000001159f7824 */ /* 0x020fca00000e06ae */
[----:B------:R0:W5:Y:S01]  /*3710*/  @P3 LDG.E.U8 R177, desc[UR14][R158.64] ;  /* 0x0000000e9eb13981 */ /* 0x000162000c1e1100 */
[----:B------:R-:W-:Y:S02]  /*3720*/  ISETP.GT.AND P3, PT, R23, 0xf, PT ;  /* 0x0000000f1700780c */ /* 0x000fe40003f64270 */
[----:B----4-:R-:W-:-:S05]  /*3730*/  IADD3 R174, P1, R15, R173, RZ ;  /* 0x000000ad0fae7210 */ /* 0x010fca0007f3e0ff */
[----:B------:R-:W-:Y:S02]  /*3740*/  IMAD.X R175, R21, 0x1, R192, P1 ;  /* 0x0000000115af7824 */ /* 0x000fe400008e06c0 */
[----:B------:R-:W4:Y:S01]  /*3750*/  LDL R192, [R1+0xa0] ;  /* 0x0000a00001c07983 */ /* 0x000f220000100800 */
[C---:B---3--:R-:W-:Y:S02]  /*3760*/  IADD3 R188, P1, R15.reuse, R188, RZ ;  /* 0x000000bc0fbc7210 */ /* 0x048fe40007f3e0ff */
[----:B--2---:R-:W-:-:S05]  /*3770*/  IADD3 R172, P0, R15, R172, RZ ;  /* 0x000000ac0fac7210 */ /* 0x004fca0007f1e0ff */
[C---:B------:R-:W-:Y:S02]  /*3780*/  IMAD.X R173, R21.reuse, 0x1, R189, P0 ;  /* 0x0000000115ad7824 */ /* 0x040fe400000e06bd */
[----:B------:R-:W-:Y:S01]  /*3790*/  IMAD.X R189, R21, 0x1, R191, P1 ;  /* 0x0000000115bd7824 */ /* 0x000fe200008e06bf */
[----:B------:R-:W-:Y:S01]  /*37a0*/  ISETP.GT.AND P2, PT, R23, 0xe, PT ;  /* 0x0000000e1700780c */ /* 0x000fe20003f44270 */
[----:B------:R-:W2:Y:S04]  /*37b0*/  LDL R191, [R1+0xb4] ;  /* 0x0000b40001bf7983 */ /* 0x000ea80000100800 */
[----:B------:R1:W3:Y:S04]  /*37c0*/  @P3 LDG.E.U8 R176, desc[UR14][R188.64] ;  /* 0x0000000ebcb03981 */ /* 0x0002e8000c1e1100 */
[----:B------:R-:W1:Y:S01]  /*37d0*/  LDL R189, [R1+0xa4] ;  /* 0x0000a40001bd7983 */ /* 0x000e620000100800 */
[----:B0-----:R-:W-:-:S02]  /*37e0*/  PRMT R158, RZ, 0x7610, R158 ;  /* 0x00007610ff9e7816 */ /* 0x001fc4000000009e */
[----:B------:R-:W-:-:S04]  /*37f0*/  PRMT R165, RZ, 0x7610, R165 ;  /* 0x00007610ffa57816 */ /* 0x000fc800000000a5 */
[----:B------:R0:W3:Y:S04]  /*3800*/  @P2 LDG.E.U8 R158, desc[UR14][R172.64] ;  /* 0x0000000eac9e2981 */ /* 0x0000e8000c1e1100 */
[----:B------:R0:W3:Y:S01]  /*3810*/  @P2 LDG.E.U8 R165, desc[UR14][R174.64] ;  /* 0x0000000eaea52981 */ /* 0x0000e2000c1e1100 */
[----:B-1----:R-:W-:-:S03]  /*3820*/  IADD3 R188, P1, R15, R189, RZ ;  /* 0x000000bd0fbc7210 */ /* 0x002fc60007f3e0ff */
[----:B------:R-:W5:Y:S01]  /*3830*/  LDL R189, [R1+0xac] ;  /* 0x0000ac0001bd7983 */ /* 0x000f620000100800 */
[----:B0-----:R-:W-:Y:S02]  /*3840*/  IADD3 R172, P0, R15, R193, RZ ;  /* 0x000000c10fac7210 */ /* 0x001fe40007f1e0ff */
[----:B------:R-:W-:Y:S01]  /*3850*/  ISETP.GT.AND P2, PT, R23, 0x10, PT ;  /* 0x000000101700780c */ /* 0x000fe20003f44270 */
[----:B------:R-:W3:Y:S01]  /*3860*/  LDL R193, [R1+0xb8] ;  /* 0x0000b80001c17983 */ /* 0x000ee20000100800 */
[----:B------:R-:W-:Y:S01]  /*3870*/  PRMT R175, RZ, 0x7610, R175 ;  /* 0x00007610ffaf7816 */ /* 0x000fe200000000af */
[----:B------:R-:W-:Y:S01]  /*3880*/  IMAD.X R173, R21, 0x1, R190, P0 ;  /* 0x0000000115ad7824 */ /* 0x000fe200000e06be */
[----:B------:R-:W-:Y:S01]  /*3890*/  PRMT R155, RZ, 0x7610, R155 ;  /* 0x00007610ff9b7816 */ /* 0x000fe2000000009b */
[----:B------:R-:W3:Y:S04]  /*38a0*/  LDL R190, [R1+0xbc] ;  /* 0x0000bc0001be7983 */ /* 0x000ee80000100800 */
[----:B------:R5:W3:Y:S01]  /*38b0*/  @P3 LDG.E.U8 R175, desc[UR14][R172.64] ;  /* 0x0000000eacaf3981 */ /* 0x000ae2000c1e1100 */
[----:B------:R-:W-:-:S03]  /*38c0*/  PRMT R174, RZ, 0x7610, R174 ;  /* 0x00007610ffae7816 */ /* 0x000fc600000000ae */
[----:B------:R-:W3:Y:S01]  /*38d0*/  LDL R173, [R1+0xa8] ;  /* 0x0000a80001ad7983 */ /* 0x000ee20000100800 */
[----:B-----5:R-:W-:Y:S01]  /*38e0*/  IADD3 R172, P0, R15, R189, RZ ;  /* 0x000000bd0fac7210 */ /* 0x020fe20007f1e0ff */
[----:B----4-:R-:W-:Y:S01]  /*38f0*/  IMAD.X R189, R21, 0x1, R192, P1 ;  /* 0x0000000115bd7824 */ /* 0x010fe200008e06c0 */
[----:B------:R-:W-:Y:S01]  /*3900*/  ISETP.GT.AND P3, PT, R23, 0x11, PT ;  /* 0x000000111700780c */ /* 0x000fe20003f64270 */
[----:B------:R-:W4:Y:S04]  /*3910*/  LDL R192, [R1+0xcc] ;  /* 0x0000cc0001c07983 */ /* 0x000f280000100800 */
[----:B------:R2:W5:Y:S04]  /*3920*/  @P2 LDG.E.U8 R155, desc[UR14][R188.64] ;  /* 0x0000000ebc9b2981 */ /* 0x000568000c1e1100 */
[----:B------:R-:W3:Y:S01]  /*3930*/  LDL R189, [R1+0xb0] ;  /* 0x0000b00001bd7983 */ /* 0x000ee20000100800 */
[----:B--2---:R-:W-:-:S05]  /*3940*/  IADD3 R188, P1, R15, R191, RZ ;  /* 0x000000bf0fbc7210 */ /* 0x004fca0007f3e0ff */
[----:B---3--:R-:W-:-:S05]  /*3950*/  IMAD.X R189, R21, 0x1, R189, P1 ;  /* 0x0000000115bd7824 */ /* 0x008fca00008e06bd */
[----:B------:R0:W2:Y:S04]  /*3960*/  @P3 LDG.E.U8 R174, desc[UR14][R188.64] ;  /* 0x0000000ebcae3981 */ /* 0x0000a8000c1e1100 */
[----:B------:R-:W0:Y:S01]  /*3970*/  LDL R189, [R1+0xc4] ;  /* 0x0000c40001bd7983 */ /* 0x000e220000100800 */
[----:B------:R-:W-:Y:S01]  /*3980*/  PRMT R164, RZ, 0x7610, R164 ;  /* 0x00007610ffa47816 */ /* 0x000fe200000000a4 */
[----:B------:R-:W-:-:S05]  /*3990*/  IMAD.X R173, R21, 0x1, R173, P0 ;  /* 0x0000000115ad7824 */ /* 0x000fca00000e06ad */
[----:B------:R1:W3:Y:S01]  /*39a0*/  @P2 LDG.E.U8 R164, desc[UR14][R172.64] ;  /* 0x0000000eaca42981 */ /* 0x0002e2000c1e1100 */
[----:B0-----:R-:W-:-:S03]  /*39b0*/  IADD3 R188, P1, R15, R189, RZ ;  /* 0x000000bd0fbc7210 */ /* 0x001fc60007f3e0ff */
[----:B------:R-:W4:Y:S01]  /*39c0*/  LDL R189, [R1+0xc0] ;  /* 0x0000c00001bd7983 */ /* 0x000f220000100800 */
[----:B------:R-:W-:Y:S02]  /*39d0*/  ISETP.GT.AND P2, PT, R23, 0x12, PT ;  /* 0x000000121700780c */ /* 0x000fe40003f44270 */
[----:B------:R-:W-:Y:S02]  /*39e0*/  PRMT R163, RZ, 0x7610, R163 ;  /* 0x00007610ffa37816 */ /* 0x000fe400000000a3 */
[----:B------:R-:W-:Y:S02]  /*39f0*/  IADD3 R190, P0, R15, R190, RZ ;  /* 0x000000be0fbe7210 */ /* 0x000fe40007f1e0ff */
[----:B-1----:R-:W-:-:S03]  /*3a00*/  PRMT R173, RZ, 0x7610, R173 ;  /* 0x00007610ffad7816 */ /* 0x002fc600000000ad */
[C---:B------:R-:W-:Y:S01]  /*3a10*/  IMAD.X R191, R21.reuse, 0x1, R193, P0 ;  /* 0x0000000115bf7824 */ /* 0x040fe200000e06c1 */
[----:B------:R-:W-:Y:S01]  /*3a20*/  PRMT R159, RZ, 0x7610, R159 ;  /* 0x00007610ff9f7816 */ /* 0x000fe2000000009f */
[----:B------:R-:W5:Y:S04]  /*3a30*/  LDL R193, [R1+0xd8] ;  /* 0x0000d80001c17983 */ /* 0x000f680000100800 */
[----:B------:R0:W3:Y:S04]  /*3a40*/  @P3 LDG.E.U8 R173, desc[UR14][R190.64] ;  /* 0x0000000ebead3981 */ /* 0x0000e8000c1e1100 */
[----:B------:R-:W2:Y:S01]  /*3a50*/  LDL R191, [R1+0xc8] ;  /* 0x0000c80001bf7983 */ /* 0x000ea20000100800 */
[----:B----4-:R-:W-:-:S05]  /*3a60*/  IMAD.X R189, R21, 0x1, R189, P1 ;  /* 0x0000000115bd7824 */ /* 0x010fca00008e06bd */
[----:B------:R1:W4:Y:S04]  /*3a70*/  @P2 LDG.E.U8 R163, desc[UR14][R188.64] ;  /* 0x0000000ebca32981 */ /* 0x000328000c1e1100 */
[----:B------:R-:W1:Y:S01]  /*3a80*/  LDL R189, [R1+0xd4] ;  /* 0x0000d40001bd7983 */ /* 0x000e620000100800 */
[----:B0-----:R-:W-:Y:S02]  /*3a90*/  IADD3 R190, P0, R15, R192, RZ ;  /* 0x000000c00fbe7210 */ /* 0x001fe40007f1e0ff */
[----:B------:R-:W-:Y:S01]  /*3aa0*/  ISETP.GT.AND P3, PT, R23, 0x13, PT ;  /* 0x000000131700780c */ /* 0x000fe20003f64270 */
[----:B------:R-:W3:Y:S01]  /*3ab0*/  LDL R192, [R1+0xe4] ;  /* 0x0000e40001c07983 */ /* 0x000ee20000100800 */
[----:B-1----:R-:W-:-:S03]  /*3ac0*/  IADD3 R188, P1, R15, R189, RZ ;  /* 0x000000bd0fbc7210 */ /* 0x002fc60007f3e0ff */
[----:B------:R-:W5:Y:S01]  /*3ad0*/  LDL R189, [R1+0xd0] ;  /* 0x0000d00001bd7983 */ /* 0x000f620000100800 */
[----:B--2---:R-:W-:-:S05]  /*3ae0*/  IMAD.X R191, R21, 0x1, R191, P0 ;  /* 0x0000000115bf7824 */ /* 0x004fca00000e06bf */
[----:B------:R0:W2:Y:S01]  /*3af0*/  @P2 LDG.E.U8 R159, desc[UR14][R190.64] ;  /* 0x0000000ebe9f2981 */ /* 0x0000a2000c1e1100 */
[----:B------:R-:W-:-:S03]  /*3b00*/  PRMT R172, RZ, 0x7610, R172 ;  /* 0x00007610ffac7816 */ /* 0x000fc600000000ac */
[----:B------:R-:W0:Y:S01]  /*3b10*/  LDL R191, [R1+0xdc] ;  /* 0x0000dc0001bf7983 */ /* 0x000e220000100800 */
[----:B-----5:R-:W-:-:S05]  /*3b20*/  IMAD.X R189, R21, 0x1, R189, P1 ;  /* 0x0000000115bd7824 */ /* 0x020fca00008e06bd */
[----:B------:R3:W5:Y:S04]  /*3b30*/  @P3 LDG.E.U8 R172, desc[UR14][R188.64] ;  /* 0x0000000ebcac3981 */ /* 0x000768000c1e1100 */
[----:B------:R-:W4:Y:S01]  /*3b40*/  LDL R189, [R1+0xe0] ;  /* 0x0000e00001bd7983 */ /* 0x000f220000100800 */
[----:B0-----:R-:W-:Y:S02]  /*3b50*/  IADD3 R190, P0, R15, R191, RZ ;  /* 0x000000bf0fbe7210 */ /* 0x001fe40007f1e0ff */
[----:B------:R-:W-:Y:S02]  /*3b60*/  ISETP.GT.AND P2, PT, R23, 0x14, PT ;  /* 0x000000141700780c */ /* 0x000fe40003f44270 */
[----:B------:R-:W-:Y:S01]  /*3b70*/  PRMT R171, RZ, 0x7610, R171 ;  /* 0x00007610ffab7816 */ /* 0x000fe200000000ab */
[----:B------:R-:W-:Y:S01]  /*3b80*/  IMAD.X R191, R21, 0x1, R193, P0 ;  /* 0x0000000115bf7824 */ /* 0x000fe200000e06c1 */
[----:B---3--:R-:W-:Y:S01]  /*3b90*/  IADD3 R188, P1, R15, R192, RZ ;  /* 0x000000c00fbc7210 */ /* 0x008fe20007f3e0ff */
[----:B------:R-:W3:Y:S01]  /*3ba0*/  LDL R193, [R1+0xf0] ;  /* 0x0000f00001c17983 */ /* 0x000ee20000100800 */
[----:B------:R-:W-:-:S03]  /*3bb0*/  PRMT R195, RZ, 0x7610, R195 ;  /* 0x00007610ffc37816 */ /* 0x000fc600000000c3 */
[----:B------:R0:W2:Y:S01]  /*3bc0*/  @P3 LDG.E.U8 R171, desc[UR14][R190.64] ;  /* 0x0000000ebeab3981 */ /* 0x0000a2000c1e1100 */
[----:B------:R-:W-:Y:S02]  /*3bd0*/  PRMT R196, RZ, 0x7610, R196 ;  /* 0x00007610ffc47816 */ /* 0x000fe400000000c4 */
[----:B------:R-:W-:Y:S01]  /*3be0*/  PRMT R197, RZ, 0x7610, R197 ;  /* 0x00007610ffc57816 */ /* 0x000fe200000000c5 */
[----:B------:R-:W5:Y:S04]  /*3bf0*/  LDL R192, [R1+0x104] ;  /* 0x0001040001c07983 */ /* 0x000f680000100800 */
[----:B------:R-:W0:Y:S01]  /*3c00*/  LDL R191, [R1+0xec] ;  /* 0x0000ec0001bf7983 */ /* 0x000e220000100800 */
[----:B----4-:R-:W-:-:S05]  /*3c10*/  IMAD.X R189, R21, 0x1, R189, P1 ;  /* 0x0000000115bd7824 */ /* 0x010fca00008e06bd */
[----:B------:R1:W4:Y:S04]  /*3c20*/  @P2 LDG.E.U8 R195, desc[UR14][R188.64] ;  /* 0x0000000ebcc32981 */ /* 0x000328000c1e1100 */
[----:B------:R-:W1:Y:S01]  /*3c30*/  LDL R189, [R1+0xf4] ;  /* 0x0000f40001bd7983 */ /* 0x000e620000100800 */
[----:B0-----:R-:W-:-:S03]  /*3c40*/  IADD3 R190, P0, R15, R191, RZ ;  /* 0x000000bf0fbe7210 */ /* 0x001fc60007f1e0ff */
[----:B------:R-:W3:Y:S01]  /*3c50*/  LDL R191, [R1+0xe8] ;  /* 0x0000e80001bf7983 */ /* 0x000ee20000100800 */
[----:B-1----:R-:W-:-:S03]  /*3c60*/  IADD3 R188, P1, R15, R189, RZ ;  /* 0x000000bd0fbc7210 */ /* 0x002fc60007f3e0ff */
[----:B------:R-:W2:Y:S01]  /*3c70*/  LDL R189, [R1+0xfc] ;  /* 0x0000fc0001bd7983 */ /* 0x000ea20000100800 */
[----:B------:R-:W-:Y:S01]  /*3c80*/  ISETP.GT.AND P3, PT, R23, 0x15, PT ;  /* 0x000000151700780c */ /* 0x000fe20003f64270 */
[----:B---3--:R-:W-:-:S05]  /*3c90*/  IMAD.X R191, R21, 0x1, R191, P0 ;  /* 0x0000000115bf7824 */ /* 0x008fca00000e06bf */
[----:B------:R2:W3:Y:S04]  /*3ca0*/  @P2 LDG.E.U8 R196, desc[UR14][R190.64] ;  /* 0x0000000ebec42981 */ /* 0x0004e8000c1e1100 */
[----:B------:R-:W5:Y:S01]  /*3cb0*/  LDL R191, [R1+0xf8] ;  /* 0x0000f80001bf7983 */ /* 0x000f620000100800 */
[----:B--2---:R-:W-:Y:S01]  /*3cc0*/  IADD3 R190, P2, R15, R189, RZ ;  /* 0x000000bd0fbe7210 */ /* 0x004fe20007f5e0ff */
[C---:B------:R-:W-:Y:S02]  /*3cd0*/  IMAD.X R189, R21.reuse, 0x1, R193, P1 ;  /* 0x0000000115bd7824 */ /* 0x040fe400008e06c1 */
[----:B------:R-:W2:Y:S04]  /*3ce0*/  LDL R193, [R1+0x100] ;  /* 0x0001000001c17983 */ /* 0x000ea80000100800 */
[----:B------:R0:W3:Y:S04]  /*3cf0*/  @P3 LDG.E.U8 R197, desc[UR14][R188.64] ;  /* 0x0000000ebcc53981 */ /* 0x0000e8000c1e1100 */
[----:B------:R-:W0:Y:S01]  /*3d00*/  LDL R189, [R1+0x10c] ;  /* 0x00010c0001bd7983 */ /* 0x000e220000100800 */
[----:B------:R-:W-:Y:S01]  /*3d10*/  PRMT R198, RZ, 0x7610, R198 ;  /* 0x00007610ffc67816 */ /* 0x000fe200000000c6 */
[----:B-----5:R-:W-:-:S05]  /*3d20*/  IMAD.X R191, R21, 0x1, R191, P2 ;  /* 0x0000000115bf7824 */ /* 0x020fca00010e06bf */
[----:B------:R1:W5:Y:S04]  /*3d30*/  @P3 LDG.E.U8 R198, desc[UR14][R190.64] ;  /* 0x0000000ebec63981 */ /* 0x000368000c1e1100 */
[----:B------:R-:W1:Y:S01]  /*3d40*/  LDL R191, [R1+0x114] ;  /* 0x0001140001bf7983 */ /* 0x000e620000100800 */
[----:B0-----:R-:W-:-:S03]  /*3d50*/  IADD3 R188, P2, R15, R189, RZ ;  /* 0x000000bd0fbc7210 */ /* 0x001fc60007f5e0ff */
[----:B------:R-:W4:Y:S01]  /*3d60*/  LDL R189, [R1+0x108] ;  /* 0x0001080001bd7983 */ /* 0x000f220000100800 */
[----:B------:R-:W-:Y:S02]  /*3d70*/  ISETP.GT.AND P0, PT, R23, 0x16, PT ;  /* 0x000000161700780c */ /* 0x000fe40003f04270 */
[----:B------:R-:W-:Y:S02]  /*3d80*/  IADD3 R192, P1, R15, R192, RZ ;  /* 0x000000c00fc07210 */ /* 0x000fe40007f3e0ff */
[----:B------:R-:W-:-:S03]  /*3d90*/  PRMT R200, RZ, 0x7610, R200 ;  /* 0x00007610ffc87816 */ /* 0x000fc600000000c8 */
[----:B--2---:R-:W-:-:S06]  /*3da0*/  IMAD.X R193, R21, 0x1, R193, P1 ;  /* 0x0000000115c17824 */ /* 0x004fcc00008e06c1 */
[----:B------:R0:W2:Y:S01]  /*3db0*/  @P0 LDG.E.U8 R200, desc[UR14][R192.64] ;  /* 0x0000000ec0c80981 */ /* 0x0000a2000c1e1100 */
[----:B-1----:R-:W-:-:S03]  /*3dc0*/  IADD3 R190, P1, R15, R191, RZ ;  /* 0x000000bf0fbe7210 */ /* 0x002fc60007f3e0ff */
[----:B------:R-:W3:Y:S01]  /*3dd0*/  LDL R191, [R1+0x110] ;  /* 0x0001100001bf7983 */ /* 0x000ee20000100800 */
[----:B0-----:R-:W-:Y:S01]  /*3de0*/  PRMT R192, RZ, 0x7610, R192 ;  /* 0x00007610ffc07816 */ /* 0x001fe200000000c0 */
[----:B----4-:R-:W-:-:S05]  /*3df0*/  IMAD.X R189, R21, 0x1, R189, P2 ;  /* 0x0000000115bd7824 */ /* 0x010fca00010e06bd */
[----:B------:R0:W4:Y:S04]  /*3e00*/  @P0 LDG.E.U8 R192, desc[UR14][R188.64] ;  /* 0x0000000ebcc00981 */ /* 0x000128000c1e1100 */
[----:B------:R-:W0:Y:S01]  /*3e10*/  LDL R189, [R1+0x11c] ;  /* 0x00011c0001bd7983 */ /* 0x000e220000100800 */
[----:B------:R-:W-:Y:S02]  /*3e20*/  ISETP.GT.AND P3, PT, R23, 0x17, PT ;  /* 0x000000171700780c */ /* 0x000fe40003f64270 */
[----:B------:R-:W-:Y:S01]  /*3e30*/  PRMT R193, RZ, 0x7610, R193 ;  /* 0x00007610ffc17816 */ /* 0x000fe200000000c1 */
[----:B---3--:R-:W-:-:S10]  /*3e40*/  IMAD.X R191, R21, 0x1, R191, P1 ;  /* 0x0000000115bf7824 */ /* 0x008fd400008e06bf */
[----:B------:R1:W3:Y:S04]  /*3e50*/  @P3 LDG.E.U8 R193, desc[UR14][R190.64] ;  /* 0x0000000ebec13981 */ /* 0x0002e8000c1e1100 */
[----:B------:R-:W1:Y:S01]  /*3e60*/  LDL R191, [R1+0x124] ;  /* 0x0001240001bf7983 */ /* 0x000e620000100800 */
[----:B0-----:R-:W-:-:S03]  /*3e70*/  IADD3 R188, P0, R15, R189, RZ ;  /* 0x000000bd0fbc7210 */ /* 0x001fc60007f1e0ff */
[----:B------:R-:W5:Y:S01]  /*3e80*/  LDL R189, [R1+0x118] ;  /* 0x0001180001bd7983 */ /* 0x000f620000100800 */
[----:B------:R-:W-:Y:S01]  /*3e90*/  PRMT R206, RZ, 0x7610, R206 ;  /* 0x00007610ffce7816 */ /* 0x000fe200000000ce */
[----:B-----5:R-:W-:Y:S01]  /*3ea0*/  IMAD.X R189, R21, 0x1, R189, P0 ;  /* 0x0000000115bd7824 */ /* 0x020fe200000e06bd */
[----:B-1----:R-:W-:Y:S02]  /*3eb0*/  IADD3 R190, P0, R15, R191, RZ ;  /* 0x000000bf0fbe7210 */ /* 0x002fe40007f1e0ff */
[----:B------:R-:W5:Y:S04]  /*3ec0*/  LDL R191, [R1+0x120] ;  /* 0x0001200001bf7983 */ /* 0x000f680000100800 */
[----:B------:R0:W4:Y:S04]  /*3ed0*/  @P3 LDG.E.U8 R206, desc[UR14][R188.64] ;  /* 0x0000000ebcce3981 */ /* 0x000128000c1e1100 */
[----:B------:R-:W0:Y:S01]  /*3ee0*/  LDL R189, [R1+0x12c] ;  /* 0x00012c0001bd7983 */ /* 0x000e220000100800 */
[----:B-----5:R-:W-:Y:S01]  /*3ef0*/  IMAD.X R191, R21, 0x1, R191, P0 ;  /* 0x0000000115bf7824 */ /* 0x020fe200000e06bf */
[----:B0-----:R-:W-:-:S02]  /*3f00*/  IADD3 R188, P0, R15, R189, RZ ;  /* 0x000000bd0fbc7210 */ /* 0x001fc40007f1e0ff */
[----:B------:R-:W5:Y:S01]  /*3f10*/  LDL R189, [R1+0x128] ;  /* 0x0001280001bd7983 */ /* 0x000f620000100800 */
[----:B------:R-:W-:Y:S02]  /*3f20*/  ISETP.GT.AND P1, PT, R23, 0x18, PT ;  /* 0x000000181700780c */ /* 0x000fe40003f24270 */
[----:B------:R-:W-:-:S11]  /*3f30*/  PRMT R208, RZ, 0x7610, R208 ;  /* 0x00007610ffd07816 */ /* 0x000fd600000000d0 */
[----:B------:R0:W4:Y:S02]  /*3f40*/  @P1 LDG.E.U8 R208, desc[UR14][R190.64] ;  /* 0x0000000ebed01981 */ /* 0x000124000c1e1100 */
[----:B0-----:R-:W-:Y:S01]  /*3f50*/  PRMT R190, RZ, 0x7610, R190 ;  /* 0x00007610ffbe7816 */ /* 0x001fe200000000be */
[----:B-----5:R-:W-:-:S05]  /*3f60*/  IMAD.X R189, R21, 0x1, R189, P0 ;  /* 0x0000000115bd7824 */ /* 0x020fca00000e06bd */
[----:B------:R0:W5:Y:S04]  /*3f70*/  @P1 LDG.E.U8 R190, desc[UR14][R188.64] ;  /* 0x0000000ebcbe1981 */ /* 0x000168000c1e1100 */
[----:B------:R-:W0:Y:S01]  /*3f80*/  LDL R189, [R1+0x134] ;  /* 0x0001340001bd7983 */ /* 0x000e220000100800 */
[----:B------:R-:W-:Y:S02]  /*3f90*/  ISETP.GT.AND P1, PT, R23, 0x19, PT ;  /* 0x000000191700780c */ /* 0x000fe40003f24270 */
[----:B0-----:R-:W-:Y:S02]  /*3fa0*/  IADD3 R188, P0, R15, R189, RZ ;  /* 0x000000bd0fbc7210 */ /* 0x001fe40007f1e0ff */
[----:B------:R-:W2:Y:S01]  /*3fb0*/  LDL R189, [R1+0x130] ;  /* 0x0001300001bd7983 */ /* 0x000ea20000100800 */
[----:B------:R-:W-:-:S02]  /*3fc0*/  PRMT R191, RZ, 0x7610, R191 ;  /* 0x00007610ffbf7816 */ /* 0x000fc400000000bf */
[----:B--2---:R-:W-:-:S06]  /*3fd0*/  IMAD.X R189, R21, 0x1, R189, P0 ;  /* 0x0000000115bd7824 */ /* 0x004fcc00000e06bd */
[----:B------:R0:W2:Y:S04]  /*3fe0*/  @P1 LDG.E.U8 R191, desc[UR14][R188.64] ;  /* 0x0000000ebcbf1981 */ /* 0x0000a8000c1e1100 */
[----:B------:R-:W0:Y:S02]  /*3ff0*/  LDL R189, [R1+0x13c] ;  /* 0x00013c0001bd7983 */ /* 0x000e240000100800 */
[----:B0-----:R-:W-:Y:S02]  /*4000*/  IADD3 R188, P0, R15, R189, RZ ;  /* 0x000000bd0fbc7210 */ /* 0x001fe40007f1e0ff */
[----:B------:R-:W3:Y:S01]  /*4010*/  LDL R189, [R1+0x138] ;  /* 0x0001380001bd7983 */ /* 0x000ee20000100800 */
[----:B------:R-:W-:Y:S02]  /*4020*/  PRMT R212, RZ, 0x7610, R212 ;  /* 0x00007610ffd47816 */ /* 0x000fe400000000d4 */
[----:B---3--:R-:W-:-:S05]  /*4030*/  IMAD.X R189, R21, 0x1, R189, P0 ;  /* 0x0000000115bd7824 */ /* 0x008fca00000e06bd */
[----:B------:R0:W3:Y:S04]  /*4040*/  @P1 LDG.E.U8 R212, desc[UR14][R188.64] ;  /* 0x0000000ebcd41981 */ /* 0x0000e8000c1e1100 */
[----:B------:R-:W0:Y:S01]  /*4050*/  LDL R189, [R1+0x144] ;  /* 0x0001440001bd7983 */ /* 0x000e220000100800 */
[----:B------:R-:W-:Y:S02]  /*4060*/  ISETP.GT.AND P1, PT, R23, 0x1a, PT ;  /* 0x0000001a1700780c */ /* 0x000fe40003f24270 */
[----:B0-----:R-:W-:Y:S02]  /*4070*/  IADD3 R188, P0, R15, R189, RZ ;  /* 0x000000bd0fbc7210 */ /* 0x001fe40007f1e0ff */
[----:B------:R-:W4:Y:S01]  /*4080*/  LDL R189, [R1+0x140] ;  /* 0x0001400001bd7983 */ /* 0x000f220000100800 */
[----:B------:R-:W-:-:S02]  /*4090*/  PRMT R214, RZ, 0x7610, R214 ;  /* 0x00007610ffd67816 */ /* 0x000fc400000000d6 */
[----:B----4-:R-:W-:-:S06]  /*40a0*/  IMAD.X R189, R21, 0x1, R189, P0 ;  /* 0x0000000115bd7824 */ /* 0x010fcc00000e06bd */
[----:B------:R0:W4:Y:S04]  /*40b0*/  @P1 LDG.E.U8 R214, desc[UR14][R188.64] ;  /* 0x0000000ebcd61981 */ /* 0x000128000c1e1100 */
[----:B------:R-:W0:Y:S02]  /*40c0*/  LDL R189, [R1+0x14c] ;  /* 0x00014c0001bd7983 */ /* 0x000e240000100800 */
[----:B0-----:R-:W-:Y:S02]  /*40d0*/  IADD3 R188, P0, R15, R189, RZ ;  /* 0x000000bd0fbc7210 */ /* 0x001fe40007f1e0ff */
[----:B------:R-:W5:Y:S01]  /*40e0*/  LDL R189, [R1+0x148] ;  /* 0x0001480001bd7983 */ /* 0x000f620000100800 */
[----:B------:R-:W-:Y:S02]  /*40f0*/  PRMT R216, RZ, 0x7610, R216 ;  /* 0x00007610ffd87816 */ /* 0x000fe400000000d8 */
        /* <DEDUP_REMOVED lines=65> */
[----:B------:R-:W-:-:S02]  /*4510*/  PRMT R222, RZ, 0x7610, R222 ;  /* 0x00007610ffde7816 */ /* 0x000fc400000000de */
[----:B------:R-:W-:Y:S02]  /*4520*/  PRMT R224, RZ, 0x7610, R224 ;  /* 0x00007610ffe07816 */ /* 0x000fe400000000e0 */
[----:B------:R-:W-:Y:S02]  /*4530*/  PRMT R226, RZ, 0x7610, R226 ;  /* 0x00007610ffe27816 */ /* 0x000fe400000000e2 */
[----:B------:R-:W-:Y:S02]  /*4540*/  PRMT R228, RZ, 0x7610, R228 ;  /* 0x00007610ffe47816 */ /* 0x000fe400000000e4 */
[----:B------:R-:W-:Y:S02]  /*4550*/  PRMT R230, RZ, 0x7610, R230 ;  /* 0x00007610ffe67816 */ /* 0x000fe400000000e6 */
[----:B------:R-:W-:Y:S02]  /*4560*/  PRMT R232, RZ, 0x7610, R232 ;  /* 0x00007610ffe87816 */ /* 0x000fe400000000e8 */
[----:B------:R-:W-:-:S02]  /*4570*/  PRMT R234, RZ, 0x7610, R234 ;  /* 0x00007610ffea7816 */ /* 0x000fc400000000ea */
[----:B------:R-:W-:Y:S02]  /*4580*/  LOP3.LUT R194, R194, 0xffff, RZ, 0xc0, !PT ;  /* 0x0000ffffc2c27812 */ /* 0x000fe400078ec0ff */
[----:B------:R-:W-:-:S04]  /*4590*/  LOP3.LUT R187, R187, 0xffff, RZ, 0xc0, !PT ;  /* 0x0000ffffbbbb7812 */ /* 0x000fc800078ec0ff */
[--C-:B------:R-:W-:Y:S02]  /*45a0*/  PRMT R194, R194, 0x3340, R187.reuse ;  /* 0x00003340c2c27816 */ /* 0x100fe400000000bb */
[----:B------:R-:W-:Y:S01]  /*45b0*/  PRMT R187, RZ, 0x7610, R187 ;  /* 0x00007610ffbb7816 */ /* 0x000fe200000000bb */
[----:B---3--:R-:W-:-:S05]  /*45c0*/  IMAD.X R189, R21, 0x1, R189, P0 ;  /* 0x0000000115bd7824 */ /* 0x008fca00000e06bd */
[----:B------:R0:W3:Y:S01]  /*45d0*/  @P1 LDG.E.U8 R236, desc[UR14][R188.64] ;  /* 0x0000000ebcec1981 */ /* 0x0000e2000c1e1100 */
[----:B------:R-:W-:Y:S02]  /*45e0*/  ISETP.GE.AND P0, PT, R213, R23, PT ;  /* 0x00000017d500720c */ /* 0x000fe40003f06270 */
[----:B0-----:R-:W-:Y:S02]  /*45f0*/  IADD3 R188, P1, R211, R6, RZ ;  /* 0x00000006d3bc7210 */ /* 0x001fe40007f3e0ff */
[----:B------:R-:W-:-:S05]  /*4600*/  SHF.R.S32.HI R189, RZ, 0x1f, R211 ;  /* 0x0000001fffbd7819 */ /* 0x000fca00000114d3 */
[----:B------:R-:W-:Y:S01]  /*4610*/  IMAD.X R189, R189, 0x1, R14, P1 ;  /* 0x00000001bdbd7824 */ /* 0x000fe200008e060e */
[----:B------:R-:W-:Y:S06]  /*4620*/  BAR.SYNC.DEFER_BLOCKING 0x0 ;  /* 0x0000000000007b1d */ /* 0x000fec0000010000 */
[----:B------:R0:W3:Y:S02]  /*4630*/  @!P0 LDG.E.U8 R222, desc[UR14][R188.64] ;  /* 0x0000000ebcde8981 */ /* 0x0000e4000c1e1100 */
[----:B0-----:R-:W-:Y:S02]  /*4640*/  IADD3 R188, P1, R211, R7, RZ ;  /* 0x00000007d3bc7210 */ /* 0x001fe40007f3e0ff */
[----:B------:R-:W-:-:S05]  /*4650*/  SHF.R.S32.HI R189, RZ, 0x1f, R211 ;  /* 0x0000001fffbd7819 */ /* 0x000fca00000114d3 */
[----:B------:R-:W-:-:S05]  /*4660*/  IMAD.X R189, R189, 0x1, R2, P1 ;  /* 0x00000001bdbd7824 */ /* 0x000fca00008e0602 */
        /* <DEDUP_REMOVED lines=24> */
[----:B------:R0:W3:Y:S01]  /*47f0*/  @!P0 LDG.E.U8 R187, desc[UR14][R188.64] ;  /* 0x0000000ebcbb8981 */ /* 0x0000e2000c1e1100 */
[----:B------:R-:W-:Y:S02]  /*4800*/  LOP3.LUT R160, R160, 0xffff, RZ, 0xc0, !PT ;  /* 0x0000ffffa0a07812 */ /* 0x000fe400078ec0ff */
[----:B------:R-:W-:Y:S02]  /*4810*/  LOP3.LUT R186, R186, 0xffff, RZ, 0xc0, !PT ;  /* 0x0000ffffbaba7812 */ /* 0x000fe400078ec0ff */
[----:B------:R-:W-:Y:S02]  /*4820*/  LOP3.LUT R156, R156, 0xffff, RZ, 0xc0, !PT ;  /* 0x0000ffff9c9c7812 */ /* 0x000fe400078ec0ff */
[----:B------:R-:W-:Y:S02]  /*4830*/  LOP3.LUT R183, R183, 0xffff, RZ, 0xc0, !PT ;  /* 0x0000ffffb7b77812 */ /* 0x000fe400078ec0ff */
[----:B------:R-:W-:Y:S02]  /*4840*/  PRMT R186, R160, 0x3340, R186 ;  /* 0x00003340a0ba7816 */ /* 0x000fe400000000ba */
[----:B------:R-:W-:-:S02]  /*4850*/  LOP3.LUT R160, R161, 0xffff, RZ, 0xc0, !PT ;  /* 0x0000ffffa1a07812 */ /* 0x000fc400078ec0ff */
[----:B------:R-:W-:Y:S02]  /*4860*/  PRMT R161, R156, 0x3340, R183 ;  /* 0x000033409ca17816 */ /* 0x000fe400000000b7 */
[----:B------:R-:W-:Y:S02]  /*4870*/  LOP3.LUT R168, R168, 0xffff, RZ, 0xc0, !PT ;  /* 0x0000ffffa8a87812 */ /* 0x000fe400078ec0ff */
[----:B------:R-:W-:Y:S02]  /*4880*/  LOP3.LUT R181, R181, 0xffff, RZ, 0xc0, !PT ;  /* 0x0000ffffb5b57812 */ /* 0x000fe400078ec0ff */
[----:B------:R-:W-:Y:S02]  /*4890*/  LOP3.LUT R156, R167, 0xffff, RZ, 0xc0, !PT ;  /* 0x0000ffffa79c7812 */ /* 0x000fe400078ec0ff */
[----:B------:R-:W-:Y:S02]  /*48a0*/  LOP3.LUT R180, R180, 0xffff, RZ, 0xc0, !PT ;  /* 0x0000ffffb4b47812 */ /* 0x000fe400078ec0ff */
[----:B------:R-:W-:-:S02]  /*48b0*/  PRMT R167, R168, 0x3340, R181 ;  /* 0x00003340a8a77816 */ /* 0x000fc400000000b5 */
[----:B------:R-:W-:Y:S02]  /*48c0*/  PRMT R168, R156, 0x3340, R180 ;  /* 0x000033409ca87816 */ /* 0x000fe400000000b4 */
[----:B------:R-:W-:Y:S02]  /*48d0*/  LOP3.LUT R156, R162, 0xffff, RZ, 0xc0, !PT ;  /* 0x0000ffffa29c7812 */ /* 0x000fe400078ec0ff */
[----:B------:R-:W-:Y:S02]  /*48e0*/  LOP3.LUT R178, R178, 0xffff, RZ, 0xc0, !PT ;  /* 0x0000ffffb2b27812 */ /* 0x000fe400078ec0ff */
[----:B------:R-:W-:Y:S02]  /*48f0*/  LOP3.LUT R166, R166, 0xffff, RZ, 0xc0, !PT ;  /* 0x0000ffffa6a67812 */ /* 0x000fe400078ec0ff */
[----:B------:R-:W-:Y:S02]  /*4900*/  PRMT R178, R156, 0x3340, R178 ;  /* 0x000033409cb27816 */ /* 0x000fe400000000b2 */
[----:B------:R-:W-:-:S02]  /*4910*/  LOP3.LUT R177, R177, 0xffff, RZ, 0xc0, !PT ;  /* 0x0000ffffb1b17812 */ /* 0x000fc400078ec0ff */
[----:B------:R-:W-:Y:S02]  /*4920*/  LOP3.LUT R156, R165, 0xffff, RZ, 0xc0, !PT ;  /* 0x0000ffffa59c7812 */ /* 0x000fe400078ec0ff */
[----:B------:R-:W-:Y:S02]  /*4930*/  LOP3.LUT R176, R176, 0xffff, RZ, 0xc0, !PT ;  /* 0x0000ffffb0b07812 */ /* 0x000fe400078ec0ff */
[----:B------:R-:W-:Y:S02]  /*4940*/  PRMT R165, R166, 0x3340, R177 ;  /* 0x00003340a6a57816 */ /* 0x000fe400000000b1 */
[----:B------:R-:W-:Y:S02]  /*4950*/  PRMT R166, R156, 0x3340, R176 ;  /* 0x000033409ca67816 */ /* 0x000fe400000000b0 */
[----:B------:R-:W-:Y:S02]  /*4960*/  LOP3.LUT R155, R155, 0xffff, RZ, 0xc0, !PT ;  /* 0x0000ffff9b9b7812 */ /* 0x000fe400078ec0ff */
[----:B------:R-:W-:-:S02]  /*4970*/  LOP3.LUT R156, R174, 0xffff, RZ, 0xc0, !PT ;  /* 0x0000ffffae9c7812 */ /* 0x000fc400078ec0ff */
[----:B------:R-:W-:Y:S02]  /*4980*/  LOP3.LUT R164, R164, 0xffff, RZ, 0xc0, !PT ;  /* 0x0000ffffa4a47812 */ /* 0x000fe400078ec0ff */
[----:B------:R-:W-:Y:S02]  /*4990*/  LOP3.LUT R173, R173, 0xffff, RZ, 0xc0, !PT ;  /* 0x0000ffffadad7812 */ /* 0x000fe400078ec0ff */
[----:B------:R-:W-:Y:S02]  /*49a0*/  LOP3.LUT R170, R170, 0xffff, RZ, 0xc0, !PT ;  /* 0x0000ffffaaaa7812 */ /* 0x000fe400078ec0ff */
[----:B------:R-:W-:Y:S02]  /*49b0*/  LOP3.LUT R185, R185, 0xffff, RZ, 0xc0, !PT ;  /* 0x0000ffffb9b97812 */ /* 0x000fe400078ec0ff */
[----:B------:R-:W-:Y:S02]  /*49c0*/  LOP3.LUT R169, R169, 0xffff, RZ, 0xc0, !PT ;  /* 0x0000ffffa9a97812 */ /* 0x000fe400078ec0ff */
[----:B------:R-:W-:-:S02]  /*49d0*/  LOP3.LUT R184, R184, 0xffff, RZ, 0xc0, !PT ;  /* 0x0000ffffb8b87812 */ /* 0x000fc400078ec0ff */
        /* <DEDUP_REMOVED lines=15> */
[----:B------:R-:W-:Y:S02]  /*4ad0*/  PRMT R170, R170, 0x3340, R185 ;  /* 0x00003340aaaa7816 */ /* 0x000fe400000000b9 */
[----:B------:R-:W-:Y:S02]  /*4ae0*/  PRMT R169, R169, 0x3340, R184 ;  /* 0x00003340a9a97816 */ /* 0x000fe400000000b8 */
[----:B------:R-:W-:-:S02]  /*4af0*/  PRMT R162, R157, 0x3340, R179 ;  /* 0x000033409da27816 */ /* 0x000fc400000000b3 */
        /* <DEDUP_REMOVED lines=10> */
[----:B0-----:R-:W-:Y:S02]  /*4ba0*/  LOP3.LUT R188, R221, 0xffff, RZ, 0xc0, !PT ;  /* 0x0000ffffddbc7812 */ /* 0x001fe400078ec0ff */
[----:B------:R-:W-:-:S02]  /*4bb0*/  LOP3.LUT R225, R225, 0xffff, RZ, 0xc0, !PT ;  /* 0x0000ffffe1e17812 */ /* 0x000fc400078ec0ff */
[----:B----4-:R-:W-:Y:S02]  /*4bc0*/  LOP3.LUT R189, R229, 0xffff, RZ, 0xc0, !PT ;  /* 0x0000ffffe5bd7812 */ /* 0x010fe400078ec0ff */
[----:B--2---:R-:W-:Y:S02]  /*4bd0*/  LOP3.LUT R233, R233, 0xffff, RZ, 0xc0, !PT ;  /* 0x0000ffffe9e97812 */ /* 0x004fe400078ec0ff */
        /* <DEDUP_REMOVED lines=11> */
[----:B-----5:R-:W-:Y:S02]  /*4c90*/  LOP3.LUT R185, R231, 0xffff, RZ, 0xc0, !PT ;  /* 0x0000ffffe7b97812 */ /* 0x020fe400078ec0ff */
[----:B---3--:R-:W-:Y:S02]  /*4ca0*/  LOP3.LUT R236, R236, 0xffff, RZ, 0xc0, !PT ;  /* 0x0000ffffecec7812 */ /* 0x008fe400078ec0ff */
[----:B------:R-:W-:Y:S02]  /*4cb0*/  PRMT R204, R205, 0x3340, R204 ;  /* 0x00003340cdcc7816 */ /* 0x000fe400000000cc */
[----:B------:R-:W-:Y:S02]  /*4cc0*/  PRMT R201, R203, 0x3340, R201 ;  /* 0x00003340cbc97816 */ /* 0x000fe400000000c9 */
[----:B------:R-:W-:-:S02]  /*4cd0*/  PRMT R199, R202, 0x3340, R199 ;  /* 0x00003340cac77816 */ /* 0x000fc400000000c7 */
[----:B------:R-:W-:Y:S02]  /*4ce0*/  PRMT R182, R160, 0x3340, R182 ;  /* 0x00003340a0b67816 */ /* 0x000fe400000000b6 */
[----:B------:R-:W-:Y:S02]  /*4cf0*/  PRMT R164, R163, 0x3340, R156 ;  /* 0x00003340a3a47816 */ /* 0x000fe4000000009c */
[----:B------:R-:W-:Y:S02]  /*4d00*/  PRMT R171, R171, 0x3340, R197 ;  /* 0x00003340abab7816 */ /* 0x000fe400000000c5 */
        /* <DEDUP_REMOVED lines=24> */
[----:B------:R-:W-:Y:S02]  /*4e90*/  LOP3.LUT R205, R210, 0x10, RZ, 0x3c, !PT ;  /* 0x00000010d2cd7812 */ /* 0x000fe400078e3cff */
[----:B------:R-:W-:Y:S02]  /*4ea0*/  PRMT R168, R172, 0x5410, R173 ;  /* 0x00005410aca87816 */ /* 0x000fe400000000ad */
[----:B------:R-:W-:-:S02]  /*4eb0*/  PRMT R169, R175, 0x5410, R176 ;  /* 0x00005410afa97816 */ /* 0x000fc400000000b0 */
[----:B------:R-:W-:Y:S01]  /*4ec0*/  PRMT R170, R179, 0x5410, R180 ;  /* 0x00005410b3aa7816 */ /* 0x000fe200000000b4 */
[----:B------:R0:W-:Y:S01]  /*4ed0*/  STS.128 [R210+UR12], R156 ;  /* 0x0000009cd2007988 */ /* 0x0001e20008000c0c */
[----:B------:R-:W-:Y:S01]  /*4ee0*/  PRMT R171, R184, 0x5410, R185 ;  /* 0x00005410b8ab7816 */ /* 0x000fe200000000b9 */
[----:B------:R-:W-:Y:S01]  /*4ef0*/  USHF.L.U32 UR4, UR13, 0x5, URZ ;  /* 0x000000050d047899 */ /* 0x000fe2000800063f */
[----:B------:R-:W1:Y:S01]  /*4f00*/  LDC R155, c[0x0][0x238] ;  /* 0x00008e00ff9b7b82 */ /* 0x000e620000000800 */
[----:B------:R0:W-:Y:S04]  /*4f10*/  STS.128 [R210+UR12+0x2000], R160 ;  /* 0x002000a0d2007988 */ /* 0x0001e80008000c0c */
[----:B------:R0:W-:Y:S04]  /*4f20*/  STS.128 [R205+UR12], R164 ;  /* 0x000000a4cd007988 */ /* 0x0001e80008000c0c */
[----:B------:R0:W-:Y:S04]  /*4f30*/  STS.128 [R205+UR12+0x2000], R168 ;  /* 0x002000a8cd007988 */ /* 0x0001e80008000c0c */
[----:B------:R0:W-:Y:S04]  /*4f40*/  STS.U8 [R154+UR12+0x4600], R222 ;  /* 0x004600de9a007988 */ /* 0x0001e8000800000c */
[----:B------:R0:W-:Y:S04]  /*4f50*/  STS.U8 [R154+UR12+0x4500], R224 ;  /* 0x004500e09a007988 */ /* 0x0001e8000800000c */
[----:B------:R0:W-:Y:S04]  /*4f60*/  STS.U8 [R154+UR12+0x4400], R226 ;  /* 0x004400e29a007988 */ /* 0x0001e8000800000c */
[----:B------:R0:W-:Y:S04]  /*4f70*/  STS.U8 [R154+UR12+0x4300], R228 ;  /* 0x004300e49a007988 */ /* 0x0001e8000800000c */
[----:B------:R0:W-:Y:S04]  /*4f80*/  STS.U8 [R154+UR12+0x4200], R230 ;  /* 0x004200e69a007988 */ /* 0x0001e8000800000c */
[----:B------:R0:W-:Y:S04]  /*4f90*/  STS.U8 [R154+UR12+0x4100], R232 ;  /* 0x004100e89a007988 */ /* 0x0001e8000800000c */
[----:B------:R0:W-:Y:S04]  /*4fa0*/  STS.U8 [R154+UR12+0x4000], R234 ;  /* 0x004000ea9a007988 */ /* 0x0001e8000800000c */
[----:B------:R0:W-:Y:S01]  /*4fb0*/  STS.U8 [R154+UR12+0x4700], R187 ;  /* 0x004700bb9a007988 */ /* 0x0001e2000800000c */
[----:B------:R2:W-:Y:S06]  /*4fc0*/  MEMBAR.ALL.CTA ;  /* 0x0000000000007992 */ /* 0x0005ec0000008000 */
[----:B--2---:R-:W2:Y:S01]  /*4fd0*/  FENCE.VIEW.ASYNC.S ;  /* 0x00000000000073c6 */ /* 0x004ea20000000000 */
[----:B------:R-:W-:-:S04]  /*4fe0*/  ULOP3.LUT UR4, UR4, 0x80, URZ, 0xc0, !UPT ;  /* 0x0000008004047892 */ /* 0x000fc8000f8ec03f */
[----:B------:R-:W-:Y:S01]  /*4ff0*/  ULEA.HI UR4, UR12, UR4, URZ, 0x1c ;  /* 0x000000040c047291 */ /* 0x000fe2000f8fe03f */
[----:B--2---:R-:W-:Y:S03]  /*5000*/  BAR.SYNC.DEFER_BLOCKING 0x0 ;  /* 0x0000000000007b1d */ /* 0x004fe60000010000 */
[----:B------:R-:W-:-:S04]  /*5010*/  ULOP3.LUT UR8, UR4, 0x3fff, URZ, 0xc0, !UPT ;  /* 0x00003fff04087892 */ /* 0x000fc8000f8ec03f */
[----:B------:R-:W-:Y:S01]  /*5020*/  UIADD3 UR10, UP0, UR8, 0x100, URZ ;  /* 0x00000100080a7890 */ /* 0x000fe2000ff1e03f */
[----:B------:R-:W-:-:S03]  /*5030*/  UMOV UR4, URZ ;  /* 0x0000003f00047c82 */ /* 0x000fc60008000000 */
[----:B------:R-:W-:Y:S01]  /*5040*/  UIADD3.X UR9, UR4, -0x3ffffff0, URZ, UP0, !UPT ;  /* 0xc000001004097890 */ /* 0x000fe200087fe43f */
[----:B------:R-:W-:Y:S02]  /*5050*/  UMOV UR5, 0xc0000010 ;  /* 0xc000001000057882 */ /* 0x000fe40000000000 */
[----:B------:R-:W-:Y:S01]  /*5060*/  UMOV UR4, UR8 ;  /* 0x0000000800047c82 */ /* 0x000fe20008000000 */
[----:B------:R-:W-:Y:S02]  /*5070*/  UMOV UR8, UR10 ;  /* 0x0000000a00087c82 */ /* 0x000fe40008000000 */
[----:B------:R-:W-:Y:S01]  /*5080*/  UIADD3.64 UR16, UR8, 0x100, URZ ;  /* 0x0000010008107897 */ /* 0x000fe2000fffe03f */
[----:B------:R-:W-:-:S06]  /*5090*/  WARPGROUP.ARRIVE ;  /* 0x00000000000079c5 */ /* 0x000fcc0000000000 */
[----:B------:R-:W-:Y:S01]  /*50a0*/  QGMMA.64x64x32.F32.E5M2.E5M2 R120, gdesc[UR4], R120 ;  /* 0x00e00000047879f3 */ /* 0x000fe20008703878 */
[----:B------:R-:W-:Y:S01]  /*50b0*/  UIADD3.64 UR4, UR8, 0x200, URZ ;  /* 0x0000020008047897 */ /* 0x000fe2000fffe03f */
[----:B------:R-:W-:Y:S01]  /*50c0*/  UMOV UR10, UR6 ;  /* 0x00000006000a7c82 */ /* 0x000fe20008000000 */
[----:B------:R-:W-:Y:S01]  /*50d0*/  UMOV UR11, UR7 ;  /* 0x00000007000b7c82 */ /* 0x000fe20008000000 */
[----:B------:R-:W-:Y:S01]  /*50e0*/  UMOV UR18, UR6 ;  /* 0x0000000600127c82 */ /* 0x000fe20008000000 */
[----:B------:R-:W-:Y:S01]  /*50f0*/  UMOV UR19, UR7 ;  /* 0x0000000700137c82 */ /* 0x000fe20008000000 */
[----:B------:R-:W-:Y:S04]  /*5100*/  QGMMA.64x64x32.F32.E5M2.E5M2 R88, gdesc[UR8], R88 ;  /* 0x00e00000085879f3 */ /* 0x000fe80008703858 */
[----:B------:R-:W-:Y:S04]  /*5110*/  QGMMA.64x64x32.F32.E5M2.E5M2 R56, gdesc[UR16], R56 ;  /* 0x00e00000103879f3 */ /* 0x000fe80008703838 */
[----:B------:R-:W-:Y:S01]  /*5120*/  QGMMA.64x64x32.F32.E5M2.E5M2 R24, gdesc[UR4], R24, gsb0 ;  /* 0x00e00000041879f3 */ /* 0x000fe20008003818 */
[----:B------:R-:W-:Y:S01]  /*5130*/  VIADD R22, R22, 0xffffffff ;  /* 0xffffffff16167836 */ /* 0x000fe20000000000 */
[----:B------:R-:W-:-:S04]  /*5140*/  IADD3 R7, P0, R7, UR20, RZ ;  /* 0x0000001407077c10 */ /* 0x000fc8000ff1e0ff */
[----:B------:R-:W-:Y:S02]  /*5150*/  IADD3.X R2, R2, UR21, RZ, P0, !PT ;  /* 0x0000001502027c10 */ /* 0x000fe400087fe4ff */
[----:B------:R-:W-:Y:S02]  /*5160*/  ISETP.NE.U32.AND P0, PT, R22, RZ, PT ;  /* 0x000000ff1600720c */ /* 0x000fe40003f05070 */
[----:B------:R-:W-:Y:S01]  /*5170*/  IADD3 R3, P5, R3, UR20, RZ ;  /* 0x0000001403037c10 */ /* 0x000fe2000ffbe0ff */
[----:B-1----:R-:W-:Y:S01]  /*5180*/  IMAD.SHL.U32 R155, R155, 0x20, RZ ;  /* 0x000000209b9b7824 */ /* 0x002fe200078e00ff */
[----:B------:R-:W-:Y:S02]  /*5190*/  IADD3 R6, P6, R6, UR20, RZ ;  /* 0x0000001406067c10 */ /* 0x000fe4000ffde0ff */
[----:B------:R-:W-:Y:S02]  /*51a0*/  IADD3.X R12, R12, UR21, RZ, P5, !PT ;  /* 0x000000150c0c7c10 */ /* 0x000fe4000affe4ff */
[----:B------:R-:W-:-:S02]  /*51b0*/  IADD3 R8, P1, R8, UR20, RZ ;  /* 0x0000001408087c10 */ /* 0x000fc4000ff3e0ff */
[----:B------:R-:W-:Y:S02]  /*51c0*/  IADD3 R9, P2, R9, UR20, RZ ;  /* 0x0000001409097c10 */ /* 0x000fe4000ff5e0ff */
[----:B------:R-:W-:Y:S02]  /*51d0*/  IADD3 R10, P3, R10, UR20, RZ ;  /* 0x000000140a0a7c10 */ /* 0x000fe4000ff7e0ff */
[----:B------:R-:W-:Y:S02]  /*51e0*/  IADD3 R11, P4, R11, UR20, RZ ;  /* 0x000000140b0b7c10 */ /* 0x000fe4000ff9e0ff */
[----:B------:R-:W-:Y:S02]  /*51f0*/  IADD3 R13, P5, R13, UR20, RZ ;  /* 0x000000140d0d7c10 */ /* 0x000fe4000ffbe0ff */
[----:B------:R-:W-:Y:S02]  /*5200*/  IADD3.X R14, R14, UR21, RZ, P6, !PT ;  /* 0x000000150e0e7c10 */ /* 0x000fe4000b7fe4ff */
[----:B------:R-:W-:-:S02]  /*5210*/  IADD3 R15, P6, R155, R15, RZ ;  /* 0x0000000f9b0f7210 */ /* 0x000fc40007fde0ff */
[----:B------:R-:W-:Y:S02]  /*5220*/  IADD3.X R16, R16, UR21, RZ, P1, !PT ;  /* 0x0000001510107c10 */ /* 0x000fe40008ffe4ff */
[----:B------:R-:W-:Y:S02]  /*5230*/  IADD3.X R17, R17, UR21, RZ, P2, !PT ;  /* 0x0000001511117c10 */ /* 0x000fe400097fe4ff */
[----:B------:R-:W-:Y:S02]  /*5240*/  IADD3.X R18, R18, UR21, RZ, P3, !PT ;  /* 0x0000001512127c10 */ /* 0x000fe40009ffe4ff */
[----:B------:R-:W-:Y:S02]  /*5250*/  IADD3.X R19, R19, UR21, RZ, P4, !PT ;  /* 0x0000001513137c10 */ /* 0x000fe4000a7fe4ff */
[----:B------:R-:W-:Y:S01]  /*5260*/  IADD3.X R20, R20, UR21, RZ, P5, !PT ;  /* 0x0000001514147c10 */ /* 0x000fe2000affe4ff */
[----:B------:R-:W-:Y:S01]  /*5270*/  VIADD R23, R23, 0xffffffe0 ;  /* 0xffffffe017177836 */ /* 0x000fe20000000000 */
[----:B------:R-:W-:Y:S01]  /*5280*/  LEA.HI.X.SX32 R21, R155, R21, 0x1, P6 ;  /* 0x000000159b157211 */ /* 0x000fe200030f0eff */
[----:B------:R-:W-:-:S02]  /*5290*/  WARPGROUP.DEPBAR.LE gsb0, 0x0 ;  /* 0x00008000000079c5 */ /* 0x000fc40000010000 */
[----:B0-----:R-:W-:Y:S05]  /*52a0*/  @P0 BRA `(.L_x_1) ;  /* 0xffffffd800800947 */ /* 0x001fea000383ffff */
.L_x_0:
[----:B------:R-:W0:Y:S01]  /*52b0*/  S2R R155, SR_TID.X ;  /* 0x00000000009b7919 */ /* 0x000e220000002100 */
[----:B------:R-:W-:Y:S01]  /*52c0*/  F2FP.SATFINITE.E5M2.F32.PACK_AB_MERGE_C R120, R121, R120, RZ ;  /* 0x000000787978723e */ /* 0x000fe200048060ff */
[----:B------:R-:W-:Y:S01]  /*52d0*/  ULDC UR4, c[0x0][0x22c] ;  /* 0x00008b0000047ab9 */ /* 0x000fe20000000800 */
[----:B------:R-:W-:Y:S01]  /*52e0*/  F2FP.SATFINITE.E5M2.F32.PACK_AB_MERGE_C R56, R57, R56, RZ ;  /* 0x000000383938723e */ /* 0x000fe200048060ff */
[C---:B------:R-:W-:Y:S01]  /*52f0*/  VIADD R8, R4.reuse, 0x2 ;  /* 0x0000000204087836 */ /* 0x040fe20000000000 */
[----:B------:R-:W-:Y:S01]  /*5300*/  F2FP.SATFINITE.E5M2.F32.PACK_AB_MERGE_C R24, R25, R24, RZ ;  /* 0x000000181918723e */ /* 0x000fe200048060ff */
[----:B------:R-:W-:Y:S01]  /*5310*/  VIADD R6, R4, 0x3 ;  /* 0x0000000304067836 */ /* 0x000fe20000000000 */
[----:B------:R-:W-:Y:S01]  /*5320*/  LOP3.LUT R120, R120, 0xffff, RZ, 0xc0, !PT ;  /* 0x0000ffff78787812 */ /* 0x000fe200078ec0ff */
[----:B------:R-:W-:Y:S01]  /*5330*/  ULDC UR5, c[0x0][0x22c] ;  /* 0x00008b0000057ab9 */ /* 0x000fe20000000800 */
[----:B------:R-:W-:Y:S01]  /*5340*/  LOP3.LUT R7, R56, 0xffff, RZ, 0xc0, !PT ;  /* 0x0000ffff38077812 */ /* 0x000fe200078ec0ff */
[----:B------:R-:W-:Y:S01]  /*5350*/  ULDC UR28, c[0x0][0x248] ;  /* 0x00009200001c7ab9 */ /* 0x000fe20000000800 */
[----:B------:R-:W-:Y:S01]  /*5360*/  F2FP.SATFINITE.E5M2.F32.PACK_AB_MERGE_C R122, R123, R122, RZ ;  /* 0x0000007a7b7a723e */ /* 0x000fe200048060ff */
[----:B------:R-:W-:Y:S01]  /*5370*/  ULDC.64 UR6, c[0x0][0x228] ;  /* 0x00008a0000067ab9 */ /* 0x000fe20000000a00 */
        /* <DEDUP_REMOVED lines=12> */
[----:B------:R-:W-:Y:S01]  /*5440*/  LOP3.LUT R122, R122, 0xffff, RZ, 0xc0, !PT ;  /* 0x0000ffff7a7a7812 */ /* 0x000fe200078ec0ff */
[----:B------:R-:W-:Y:S01]  /*5450*/  ULDC.64 UR16, c[0x0][0x228] ;  /* 0x00008a0000107ab9 */ /* 0x000fe20000000a00 */
[----:B------:R-:W-:Y:S01]  /*5460*/  LOP3.LUT R124, R124, 0xffff, RZ, 0xc0, !PT ;  /* 0x0000ffff7c7c7812 */ /* 0x000fe200078ec0ff */
[----:B------:R-:W-:Y:S01]  /*5470*/  ULDC.64 UR10, c[0x0][0x228] ;  /* 0x00008a00000a7ab9 */ /* 0x000fe20000000a00 */
[----:B------:R-:W-:Y:S01]  /*5480*/  LOP3.LUT R88, R88, 0xffff, RZ, 0xc0, !PT ;  /* 0x0000ffff58587812 */ /* 0x000fe200078ec0ff */
[----:B------:R-:W-:Y:S01]  /*5490*/  ULDC.64 UR8, c[0x0][0x228] ;  /* 0x00008a0000087ab9 */ /* 0x000fe20000000a00 */
[----:B------:R-:W-:Y:S01]  /*54a0*/  LOP3.LUT R15, R60, 0xffff, RZ, 0xc0, !PT ;  /* 0x0000ffff3c0f7812 */ /* 0x000fe200078ec0ff */
[C---:B0-----:R-:W-:Y:S01]  /*54b0*/  IMAD.SHL.U32 R2, R155.reuse, 0x10, RZ ;  /* 0x000000109b027824 */ /* 0x041fe200078e00ff */
[C---:B------:R-:W-:Y:S01]  /*54c0*/  LOP3.LUT R25, R155.reuse, 0xe0, RZ, 0xc0, !PT ;  /* 0x000000e09b197812 */ /* 0x040fe200078ec0ff */
[----:B------:R-:W-:Y:S01]  /*54d0*/  IMAD.SHL.U32 R3, R155, 0x80, RZ ;  /* 0x000000809b037824 */ /* 0x000fe200078e00ff */
[----:B------:R-:W-:-:S02]  /*54e0*/  LOP3.LUT R11, R24, 0xffff, RZ, 0xc0, !PT ;  /* 0x0000ffff180b7812 */ /* 0x000fc400078ec0ff */
[----:B------:R-:W-:Y:S02]  /*54f0*/  LOP3.LUT R2, R2, 0xf0, RZ, 0xc0, !PT ;  /* 0x000000f002027812 */ /* 0x000fe400078ec0ff */
[----:B------:R-:W-:Y:S02]  /*5500*/  LOP3.LUT R3, R3, 0x800, RZ, 0xc0, !PT ;  /* 0x0000080003037812 */ /* 0x000fe400078ec0ff */
[----:B------:R-:W-:Y:S02]  /*5510*/  LOP3.LUT R90, R90, 0xffff, RZ, 0xc0, !PT ;  /* 0x0000ffff5a5a7812 */ /* 0x000fe400078ec0ff */
[----:B------:R-:W-:Y:S01]  /*5520*/  IADD3 R2, R3, UR12, R2 ;  /* 0x0000000c03027c10 */ /* 0x000fe2000fffe002 */
[----:B------:R-:W-:Y:S01]  /*5530*/  VIADD R3, R4, 0x1 ;  /* 0x0000000104037836 */ /* 0x000fe20000000000 */
[----:B------:R-:W-:Y:S02]  /*5540*/  LOP3.LUT R17, R26, 0xffff, RZ, 0xc0, !PT ;  /* 0x0000ffff1a117812 */ /* 0x000fe400078ec0ff */
[----:B------:R-:W-:Y:S01]  /*5550*/  ISETP.GE.AND P2, PT, R6, UR5, PT ;  /* 0x0000000506007c0c */ /* 0x000fe2000bf46270 */
[----:B------:R-:W-:Y:S01]  /*5560*/  IMAD R25, R25, 0x8, R2 ;  /* 0x0000000819197824 */ /* 0x000fe200078e0202 */
[----:B------:R-:W-:Y:S01]  /*5570*/  ISETP.GE.AND P3, PT, R3, UR4, PT ;  /* 0x0000000403007c0c */ /* 0x000fe2000bf66270 */
[----:B------:R-:W-:Y:S01]  /*5580*/  ULDC UR4, c[0x0][0x22c] ;  /* 0x00008b0000047ab9 */ /* 0x000fe20000000800 */
[----:B------:R-:W-:-:S02]  /*5590*/  SHF.R.U32.HI R2, RZ, 0x8, R120 ;  /* 0x00000008ff027819 */ /* 0x000fc40000011678 */
[--C-:B------:R-:W-:Y:S02]  /*55a0*/  SHF.R.U32.HI R3, RZ, 0x8, R7.reuse ;  /* 0x00000008ff037819 */ /* 0x100fe40000011607 */
[----:B------:R-:W-:Y:S01]  /*55b0*/  ISETP.GE.AND P0, PT, R8, UR4, PT ;  /* 0x0000000408007c0c */ /* 0x000fe2000bf06270 */
[----:B------:R-:W-:Y:S01]  /*55c0*/  ULDC.64 UR4, c[0x0][0x220] ;  /* 0x0000880000047ab9 */ /* 0x000fe20000000a00 */
[----:B------:R-:W-:Y:S02]  /*55d0*/  LOP3.LUT R2, R2, 0xffff, RZ, 0xc0, !PT ;  /* 0x0000ffff02027812 */ /* 0x000fe400078ec0ff */
[----:B------:R-:W-:Y:S02]  /*55e0*/  LOP3.LUT R3, R3, 0xffff, RZ, 0xc0, !PT ;  /* 0x0000ffff03037812 */ /* 0x000fe400078ec0ff */
[----:B------:R-:W-:Y:S02]  /*55f0*/  PRMT R8, R120, 0x3340, R7 ;  /* 0x0000334078087816 */ /* 0x000fe40000000007 */
[----:B------:R-:W-:-:S02]  /*5600*/  LOP3.LUT R7, R58, 0xffff, RZ, 0xc0, !PT ;  /* 0x0000ffff3a077812 */ /* 0x000fc400078ec0ff */
[----:B------:R-:W-:Y:S02]  /*5610*/  PRMT R3, R2, 0x3340, R3 ;  /* 0x0000334002037816 */ /* 0x000fe40000000003 */
[----:B------:R-:W-:Y:S02]  /*5620*/  SHF.R.U32.HI R2, RZ, 0x8, R122 ;  /* 0x00000008ff027819 */ /* 0x000fe4000001167a */
[--C-:B------:R-:W-:Y:S02]  /*5630*/  PRMT R9, R122, 0x3340, R7.reuse ;  /* 0x000033407a097816 */ /* 0x100fe40000000007 */
[----:B------:R-:W-:Y:S02]  /*5640*/  SHF.R.U32.HI R14, RZ, 0x8, R7 ;  /* 0x00000008ff0e7819 */ /* 0x000fe40000011607 */
[----:B------:R-:W-:Y:S02]  /*5650*/  SHF.R.U32.HI R7, RZ, 0x8, R88 ;  /* 0x00000008ff077819 */ /* 0x000fe40000011658 */
[----:B------:R-:W-:-:S02]  /*5660*/  SHF.R.U32.HI R16, RZ, 0x8, R11 ;  /* 0x00000008ff107819 */ /* 0x000fc4000001160b */
[----:B------:R-:W-:Y:S02]  /*5670*/  PRMT R12, R124, 0x3340, R15 ;  /* 0x000033407c0c7816 */ /* 0x000fe4000000000f */
[----:B------:R-:W-:Y:S02]  /*5680*/  PRMT R10, R88, 0x3340, R11 ;  /* 0x00003340580a7816 */ /* 0x000fe4000000000b */
[----:B------:R-:W-:Y:S02]  /*5690*/  SHF.R.U32.HI R6, RZ, 0x8, R124 ;  /* 0x00000008ff067819 */ /* 0x000fe4000001167c */
[----:B------:R-:W-:Y:S02]  /*56a0*/  SHF.R.U32.HI R15, RZ, 0x8, R15 ;  /* 0x00000008ff0f7819 */ /* 0x000fe4000001160f */
[----:B------:R-:W-:Y:S02]  /*56b0*/  SHF.R.U32.HI R13, RZ, 0x8, R90 ;  /* 0x00000008ff0d7819 */ /* 0x000fe4000001165a */
[----:B------:R-:W-:-:S02]  /*56c0*/  PRMT R11, R90, 0x3340, R17 ;  /* 0x000033405a0b7816 */ /* 0x000fc40000000011 */
[----:B------:R-:W-:Y:S02]  /*56d0*/  SHF.R.U32.HI R17, RZ, 0x8, R17 ;  /* 0x00000008ff117819 */ /* 0x000fe40000011611 */
[----:B------:R-:W-:Y:S02]  /*56e0*/  LOP3.LUT R19, R2, 0xffff, RZ, 0xc0, !PT ;  /* 0x0000ffff02137812 */ /* 0x000fe400078ec0ff */
[----:B------:R-:W-:Y:S02]  /*56f0*/  LOP3.LUT R7, R7, 0xffff, RZ, 0xc0, !PT ;  /* 0x0000ffff07077812 */ /* 0x000fe400078ec0ff */
[----:B------:R-:W-:Y:S02]  /*5700*/  LOP3.LUT R2, R16, 0xffff, RZ, 0xc0, !PT ;  /* 0x0000ffff10027812 */ /* 0x000fe400078ec0ff */
[----:B------:R-:W-:Y:S02]  /*5710*/  F2FP.SATFINITE.E5M2.F32.PACK_AB_MERGE_C R126, R127, R126, RZ ;  /* 0x0000007e7f7e723e */ /* 0x000fe400048060ff */
[----:B------:R-:W-:-:S02]  /*5720*/  F2FP.SATFINITE.E5M2.F32.PACK_AB_MERGE_C R92, R93, R92, RZ ;  /* 0x0000005c5d5c723e */ /* 0x000fc400048060ff */
[----:B------:R-:W-:Y:S02]  /*5730*/  LOP3.LUT R14, R14, 0xffff, RZ, 0xc0, !PT ;  /* 0x0000ffff0e0e7812 */ /* 0x000fe400078ec0ff */
[----:B------:R-:W-:Y:S02]  /*5740*/  LOP3.LUT R6, R6, 0xffff, RZ, 0xc0, !PT ;  /* 0x0000ffff06067812 */ /* 0x000fe400078ec0ff */
[----:B------:R-:W-:Y:S02]  /*5750*/  LOP3.LUT R15, R15, 0xffff, RZ, 0xc0, !PT ;  /* 0x0000ffff0f0f7812 */ /* 0x000fe400078ec0ff */
[----:B------:R-:W-:Y:S02]  /*5760*/  F2FP.SATFINITE.E5M2.F32.PACK_AB_MERGE_C R128, R129, R128, RZ ;  /* 0x000000808180723e */ /* 0x000fe400048060ff */
[----:B------:R-:W-:Y:S02]  /*5770*/  F2FP.SATFINITE.E5M2.F32.PACK_AB_MERGE_C R94, R95, R94, RZ ;  /* 0x0000005e5f5e723e */ /* 0x000fe400048060ff */
[----:B------:R-:W-:-:S02]  /*5780*/  F2FP.SATFINITE.E5M2.F32.PACK_AB_MERGE_C R62, R63, R62, RZ ;  /* 0x0000003e3f3e723e */ /* 0x000fc400048060ff */
[----:B------:R-:W-:Y:S02]  /*5790*/  F2FP.SATFINITE.E5M2.F32.PACK_AB_MERGE_C R64, R65, R64, RZ ;  /* 0x000000404140723e */ /* 0x000fe400048060ff */
[----:B------:R-:W-:Y:S02]  /*57a0*/  F2FP.SATFINITE.E5M2.F32.PACK_AB_MERGE_C R28, R29, R28, RZ ;  /* 0x0000001c1d1c723e */ /* 0x000fe400048060ff */
[----:B------:R-:W-:Y:S02]  /*57b0*/  F2FP.SATFINITE.E5M2.F32.PACK_AB_MERGE_C R30, R31, R30, RZ ;  /* 0x0000001e1f1e723e */ /* 0x000fe400048060ff */
[----:B------:R-:W-:Y:S02]  /*57c0*/  LOP3.LUT R18, R13, 0xffff, RZ, 0xc0, !PT ;  /* 0x0000ffff0d127812 */ /* 0x000fe400078ec0ff */
[----:B------:R-:W-:Y:S02]  /*57d0*/  LOP3.LUT R13, R17, 0xffff, RZ, 0xc0, !PT ;  /* 0x0000ffff110d7812 */ /* 0x000fe400078ec0ff */
[----:B------:R-:W-:-:S02]  /*57e0*/  PRMT R17, R7, 0x3340, R2 ;  /* 0x0000334007117816 */ /* 0x000fc40000000002 */
[----:B------:R-:W-:Y:S02]  /*57f0*/  PRMT R16, R19, 0x3340, R14 ;  /* 0x0000334013107816 */ /* 0x000fe4000000000e */
[----:B------:R-:W-:Y:S02]  /*5800*/  PRMT R7, R6, 0x3340, R15 ;  /* 0x0000334006077816 */ /* 0x000fe4000000000f */
        /* <DEDUP_REMOVED lines=9> */
[----:B------:R-:W-:-:S02]  /*58a0*/  SHF.R.U32.HI R18, RZ, 0x8, R126 ;  /* 0x00000008ff127819 */ /* 0x000fc4000001167e */
[----:B------:R-:W-:Y:S02]  /*58b0*/  SHF.R.U32.HI R20, RZ, 0x8, R92 ;  /* 0x00000008ff147819 */ /* 0x000fe4000001165c */
        /* <DEDUP_REMOVED lines=9> */
[----:B------:R-:W-:Y:S02]  /*5950*/  F2FP.SATFINITE.E5M2.F32.PACK_AB_MERGE_C R130, R131, R130, RZ ;  /* 0x000000828382723e */ /* 0x000fe400048060ff */
[----:B------:R-:W-:-:S02]  /*5960*/  F2FP.SATFINITE.E5M2.F32.PACK_AB_MERGE_C R96, R97, R96, RZ ;  /* 0x000000606160723e */ /* 0x000fc400048060ff */
[----:B------:R-:W-:Y:S02]  /*5970*/  F2FP.SATFINITE.E5M2.F32.PACK_AB_MERGE_C R66, R67, R66, RZ ;  /* 0x000000424342723e */ /* 0x000fe400048060ff */
[----:B------:R-:W-:Y:S02]  /*5980*/  F2FP.SATFINITE.E5M2.F32.PACK_AB_MERGE_C R32, R33, R32, RZ ;  /* 0x000000202120723e */ /* 0x000fe400048060ff */
[----:B------:R-:W-:Y:S02]  /*5990*/  PRMT R15, R94, 0x3340, R27 ;  /* 0x000033405e0f7816 */ /* 0x000fe4000000001b */
        /* <DEDUP_REMOVED lines=12> */
[----:B------:R-:W-:Y:S02]  /*5a60*/  F2FP.SATFINITE.E5M2.F32.PACK_AB_MERGE_C R132, R133, R132, RZ ;  /* 0x000000848584723e */ /* 0x000fe400048060ff */
[----:B------:R-:W-:Y:S02]  /*5a70*/  F2FP.SATFINITE.E5M2.F32.PACK_AB_MERGE_C R98, R99, R98, RZ ;  /* 0x000000626362723e */ /* 0x000fe400048060ff */
[----:B------:R-:W-:-:S02]  /*5a80*/  F2FP.SATFINITE.E5M2.F32.PACK_AB_MERGE_C R68, R69, R68, RZ ;  /* 0x000000444544723e */ /* 0x000fc400048060ff */
[----:B------:R-:W-:Y:S02]  /*5a90*/  F2FP.SATFINITE.E5M2.F32.PACK_AB_MERGE_C R34, R35, R34, RZ ;  /* 0x000000222322723e */ /* 0x000fe400048060ff */
[----:B------:R-:W-:Y:S02]  /*5aa0*/  PRMT R20, R21, 0x3340, R20 ;  /* 0x0000334015147816 */ /* 0x000fe40000000014 */
[----:B------:R-:W-:Y:S02]  /*5ab0*/  PRMT R19, R29, 0x3340, R24 ;  /* 0x000033401d137816 */ /* 0x000fe40000000018 */
[----:B------:R-:W-:Y:S02]  /*5ac0*/  PRMT R21, R22, 0x3340, R23 ;  /* 0x0000334016157816 */ /* 0x000fe40000000017 */
[----:B------:R-:W-:Y:S02]  /*5ad0*/  PRMT R18, R27, 0x3340, R18 ;  /* 0x000033401b127816 */ /* 0x000fe40000000012 */
[----:B------:R-:W-:-:S02]  /*5ae0*/  PRMT R23, R130, 0x3340, R31 ;  /* 0x0000334082177816 */ /* 0x000fc4000000001f */
[----:B------:R-:W-:Y:S02]  /*5af0*/  PRMT R24, R96, 0x3340, R33 ;  /* 0x0000334060187816 */ /* 0x000fe40000000021 */
[----:B------:R-:W-:Y:S02]  /*5b00*/  F2FP.SATFINITE.E5M2.F32.PACK_AB_MERGE_C R36, R37, R36, RZ ;  /* 0x000000242524723e */ /* 0x000fe400048060ff */
[----:B------:R-:W-:Y:S02]  /*5b10*/  SHF.R.U32.HI R27, RZ, 0x8, R130 ;  /* 0x00000008ff1b7819 */ /* 0x000fe40000011682 */
[----:B------:R-:W-:Y:S02]  /*5b20*/  SHF.R.U32.HI R31, RZ, 0x8, R31 ;  /* 0x00000008ff1f7819 */ /* 0x000fe4000001161f */
[----:B------:R-:W-:Y:S02]  /*5b30*/  SHF.R.U32.HI R29, RZ, 0x8, R96 ;  /* 0x00000008ff1d7819 */ /* 0x000fe40000011660 */
[----:B------:R-:W-:-:S02]  /*5b40*/  SHF.R.U32.HI R33, RZ, 0x8, R33 ;  /* 0x00000008ff217819 */ /* 0x000fc40000011621 */
        /* <DEDUP_REMOVED lines=8> */
[----:B------:R-:W-:Y:S02]  /*5bd0*/  F2FP.SATFINITE.E5M2.F32.PACK_AB_MERGE_C R134, R135, R134, RZ ;  /* 0x000000868786723e */ /* 0x000fe400048060ff */
[----:B------:R-:W-:Y:S02]  /*5be0*/  F2FP.SATFINITE.E5M2.F32.PACK_AB_MERGE_C R100, R101, R100, RZ ;  /* 0x000000646564723e */ /* 0x000fe400048060ff */
[----:B------:R-:W-:Y:S02]  /*5bf0*/  F2FP.SATFINITE.E5M2.F32.PACK_AB_MERGE_C R70, R71, R70, RZ ;  /* 0x000000464746723e */ /* 0x000fe400048060ff */
[----:B------:R-:W-:-:S02]  /*5c00*/  SHF.R.U32.HI R30, RZ, 0x8, R98 ;  /* 0x00000008ff1e7819 */ /* 0x000fc40000011662 */
[----:B------:R-:W-:Y:S02]  /*5c10*/  SHF.R.U32.HI R34, RZ, 0x8, R37 ;  /* 0x00000008ff227819 */ /* 0x000fe40000011625 */
[----:B------:R-:W-:Y:S02]  /*5c20*/  SHF.R.U32.HI R28, RZ, 0x8, R132 ;  /* 0x00000008ff1c7819 */ /* 0x000fe40000011684 */
[--C-:B------:R-:W-:Y:S02]  /*5c30*/  SHF.R.U32.HI R32, RZ, 0x8, R35.reuse ;  /* 0x00000008ff207819 */ /* 0x100fe40000011623 */
[----:B------:R-:W-:Y:S02]  /*5c40*/  PRMT R22, R132, 0x3340, R35 ;  /* 0x0000334084167816 */ /* 0x000fe40000000023 */
[----:B------:R-:W-:Y:S02]  /*5c50*/  PRMT R56, R56, 0x3340, R31 ;  /* 0x0000334038387816 */ /* 0x000fe4000000001f */
[----:B------:R-:W-:-:S02]  /*5c60*/  PRMT R35, R58, 0x3340, R33 ;  /* 0x000033403a237816 */ /* 0x000fc40000000021 */
        /* <DEDUP_REMOVED lines=11> */
[----:B------:R-:W-:-:S02]  /*5d20*/  F2FP.SATFINITE.E5M2.F32.PACK_AB_MERGE_C R38, R39, R38, RZ ;  /* 0x000000262726723e */ /* 0x000fc400048060ff */
[----:B------:R-:W-:Y:S02]  /*5d30*/  F2FP.SATFINITE.E5M2.F32.PACK_AB_MERGE_C R40, R41, R40, RZ ;  /* 0x000000282928723e */ /* 0x000fe400048060ff */
[----:B------:R-:W-:Y:S02]  /*5d40*/  F2FP.SATFINITE.E5M2.F32.PACK_AB_MERGE_C R42, R43, R42, RZ ;  /* 0x0000002a2b2a723e */ /* 0x000fe400048060ff */
[----:B------:R-:W-:Y:S02]  /*5d50*/  F2FP.SATFINITE.E5M2.F32.PACK_AB_MERGE_C R44, R45, R44, RZ ;  /* 0x0000002c2d2c723e */ /* 0x000fe400048060ff */
[----:B------:R-:W-:Y:S02]  /*5d60*/  PRMT R26, R98, 0x3340, R37 ;  /* 0x00003340621a7816 */ /* 0x000fe40000000025 */
[----:B------:R-:W-:Y:S02]  /*5d70*/  PRMT R37, R27, 0x3340, R34 ;  /* 0x000033401b257816 */ /* 0x000fe40000000022 */
[----:B------:R-:W-:-:S02]  /*5d80*/  PRMT R41, R29, 0x3340, R32 ;  /* 0x000033401d297816 */ /* 0x000fc40000000020 */
[----:B------:R-:W-:Y:S02]  /*5d90*/  PRMT R43, R134, 0x3340, R31 ;  /* 0x00003340862b7816 */ /* 0x000fe4000000001f */
[----:B------:R-:W-:Y:S02]  /*5da0*/  PRMT R45, R100, 0x3340, R33 ;  /* 0x00003340642d7816 */ /* 0x000fe40000000021 */
[----:B------:R-:W-:Y:S02]  /*5db0*/  F2FP.SATFINITE.E5M2.F32.PACK_AB_MERGE_C R48, R49, R48, RZ ;  /* 0x000000303130723e */ /* 0x000fe400048060ff */
[----:B------:R-:W-:Y:S02]  /*5dc0*/  SHF.R.U32.HI R27, RZ, 0x8, R134 ;  /* 0x00000008ff1b7819 */ /* 0x000fe40000011686 */
[----:B------:R-:W-:Y:S02]  /*5dd0*/  SHF.R.U32.HI R31, RZ, 0x8, R31 ;  /* 0x00000008ff1f7819 */ /* 0x000fe4000001161f */
[----:B------:R-:W-:-:S02]  /*5de0*/  SHF.R.U32.HI R29, RZ, 0x8, R100 ;  /* 0x00000008ff1d7819 */ /* 0x000fc40000011664 */
[----:B------:R-:W-:Y:S02]  /*5df0*/  SHF.R.U32.HI R33, RZ, 0x8, R33 ;  /* 0x00000008ff217819 */ /* 0x000fe40000011621 */
        /* <DEDUP_REMOVED lines=11> */
[----:B------:R-:W-:Y:S02]  /*5eb0*/  SHF.R.U32.HI R30, RZ, 0x8, R102 ;  /* 0x00000008ff1e7819 */ /* 0x000fe40000011666 */
[----:B------:R-:W-:Y:S02]  /*5ec0*/  SHF.R.U32.HI R34, RZ, 0x8, R49 ;  /* 0x00000008ff227819 */ /* 0x000fe40000011631 */
[----:B------:R-:W-:Y:S02]  /*5ed0*/  SHF.R.U32.HI R28, RZ, 0x8, R136 ;  /* 0x00000008ff1c7819 */ /* 0x000fe40000011688 */
[----:B------:R-:W-:Y:S02]  /*5ee0*/  SHF.R.U32.HI R32, RZ, 0x8, R39 ;  /* 0x00000008ff207819 */ /* 0x000fe40000011627 */
        /* <DEDUP_REMOVED lines=14> */
[----:B------:R-:W-:Y:S02]  /*5fd0*/  PRMT R47, R102, 0x3340, R49 ;  /* 0x00003340662f7816 */ /* 0x000fe40000000031 */
[----:B------:R-:W-:Y:S02]  /*5fe0*/  PRMT R62, R27, 0x3340, R34 ;  /* 0x000033401b3e7816 */ /* 0x000fe40000000022 */
[----:B------:R-:W-:Y:S02]  /*5ff0*/  PRMT R64, R29, 0x3340, R32 ;  /* 0x000033401d407816 */ /* 0x000fe40000000020 */
[----:B------:R-:W-:Y:S02]  /*6000*/  PRMT R65, R138, 0x3340, R31 ;  /* 0x000033408a417816 */ /* 0x000fe4000000001f */
[----:B------:R-:W-:Y:S02]  /*6010*/  PRMT R66, R104, 0x3340, R33 ;  /* 0x0000334068427816 */ /* 0x000fe40000000021 */
[----:B------:R-:W-:-:S02]  /*6020*/  F2FP.SATFINITE.E5M2.F32.PACK_AB_MERGE_C R50, R51, R50, RZ ;  /* 0x000000323332723e */ /* 0x000fc400048060ff */
[----:B------:R-:W-:Y:S02]  /*6030*/  PRMT R49, R136, 0x3340, R39 ;  /* 0x0000334088317816 */ /* 0x000fe40000000027 */
[----:B------:R-:W-:Y:S02]  /*6040*/  SHF.R.U32.HI R27, RZ, 0x8, R138 ;  /* 0x00000008ff1b7819 */ /* 0x000fe4000001168a */
[----:B------:R-:W-:Y:S02]  /*6050*/  SHF.R.U32.HI R31, RZ, 0x8, R31 ;  /* 0x00000008ff1f7819 */ /* 0x000fe4000001161f */
[----:B------:R-:W-:Y:S02]  /*6060*/  SHF.R.U32.HI R29, RZ, 0x8, R104 ;  /* 0x00000008ff1d7819 */ /* 0x000fe40000011668 */
[----:B------:R-:W-:Y:S02]  /*6070*/  SHF.R.U32.HI R33, RZ, 0x8, R33 ;  /* 0x00000008ff217819 */ /* 0x000fe40000011621 */
        /* <DEDUP_REMOVED lines=8> */
[----:B------:R-:W-:Y:S02]  /*6100*/  F2FP.SATFINITE.E5M2.F32.PACK_AB_MERGE_C R142, R143, R142, RZ ;  /* 0x0000008e8f8e723e */ /* 0x000fe400048060ff */
[----:B------:R-:W-:Y:S02]  /*6110*/  F2FP.SATFINITE.E5M2.F32.PACK_AB_MERGE_C R108, R109, R108, RZ ;  /* 0x0000006c6d6c723e */ /* 0x000fe400048060ff */
[----:B------:R-:W-:Y:S02]  /*6120*/  F2FP.SATFINITE.E5M2.F32.PACK_AB_MERGE_C R78, R79, R78, RZ ;  /* 0x0000004e4f4e723e */ /* 0x000fe400048060ff */
[----:B------:R-:W-:Y:S02]  /*6130*/  SHF.R.U32.HI R30, RZ, 0x8, R106 ;  /* 0x00000008ff1e7819 */ /* 0x000fe4000001166a */
[----:B------:R-:W-:-:S02]  /*6140*/  SHF.R.U32.HI R34, RZ, 0x8, R51 ;  /* 0x00000008ff227819 */ /* 0x000fc40000011633 */
[----:B------:R-:W-:Y:S02]  /*6150*/  SHF.R.U32.HI R28, RZ, 0x8, R140 ;  /* 0x00000008ff1c7819 */ /* 0x000fe4000001168c */
[----:B------:R-:W-:Y:S02]  /*6160*/  SHF.R.U32.HI R32, RZ, 0x8, R39 ;  /* 0x00000008ff207819 */ /* 0x000fe40000011627 */
[----:B------:R-:W-:Y:S02]  /*6170*/  PRMT R67, R106, 0x3340, R51 ;  /* 0x000033406a437816 */ /* 0x000fe40000000033 */
[----:B------:R-:W-:Y:S02]  /*6180*/  PRMT R8, R8, 0x5410, R3 ;  /* 0x0000541008087816 */ /* 0x000fe40000000003 */
[----:B------:R-:W-:Y:S02]  /*6190*/  PRMT R9, R9, 0x5410, R16 ;  /* 0x0000541009097816 */ /* 0x000fe40000000010 */
[----:B------:R-:W-:-:S02]  /*61a0*/  PRMT R10, R10, 0x5410, R17 ;  /* 0x000054100a0a7816 */ /* 0x000fc40000000011 */
[----:B------:R-:W-:Y:S01]  /*61b0*/  PRMT R11, R11, 0x5410, R2 ;  /* 0x000054100b0b7816 */ /* 0x000fe20000000002 */
[----:B------:R-:W-:Y:S01]  /*61c0*/  BAR.SYNC.DEFER_BLOCKING 0x0 ;  /* 0x0000000000007b1d */ /* 0x000fe20000010000 */
[----:B------:R-:W-:Y:S02]  /*61d0*/  PRMT R40, R36, 0x3340, R31 ;  /* 0x0000334024287816 */ /* 0x000fe4000000001f */
        /* <DEDUP_REMOVED lines=9> */
[----:B------:R-:W-:-:S02]  /*6270*/  F2FP.SATFINITE.E5M2.F32.PACK_AB_MERGE_C R144, R145, R144, RZ ;  /* 0x000000909190723e */ /* 0x000fc400048060ff */
[----:B------:R-:W-:Y:S01]  /*6280*/  F2FP.SATFINITE.E5M2.F32.PACK_AB_MERGE_C R110, R111, R110, RZ ;  /* 0x0000006e6f6e723e */ /* 0x000fe200048060ff */
[----:B------:R0:W-:Y:S01]  /*6290*/  STSM.16.M88.4 [R25], R8 ;  /* 0x0000000819007844 */ /* 0x0001e20000000200 */
[----:B------:R-:W-:Y:S02]  /*62a0*/  F2FP.SATFINITE.E5M2.F32.PACK_AB_MERGE_C R80, R81, R80, RZ ;  /* 0x000000505150723e */ /* 0x000fe400048060ff */
[----:B------:R-:W-:Y:S02]  /*62b0*/  F2FP.SATFINITE.E5M2.F32.PACK_AB_MERGE_C R52, R53, R52, RZ ;  /* 0x000000343534723e */ /* 0x000fe400048060ff */
[----:B------:R-:W-:Y:S02]  /*62c0*/  F2FP.SATFINITE.E5M2.F32.PACK_AB_MERGE_C R54, R55, R54, RZ ;  /* 0x000000363736723e */ /* 0x000fe400048060ff */
[----:B------:R-:W-:Y:S02]  /*62d0*/  PRMT R53, R140, 0x3340, R39 ;  /* 0x000033408c357816 */ /* 0x000fe40000000027 */
[----:B------:R-:W-:-:S02]  /*62e0*/  PRMT R42, R27, 0x3340, R34 ;  /* 0x000033401b2a7816 */ /* 0x000fc40000000022 */
[----:B------:R-:W-:Y:S02]  /*62f0*/  PRMT R68, R29, 0x3340, R32 ;  /* 0x000033401d447816 */ /* 0x000fe40000000020 */
[----:B------:R-:W-:Y:S02]  /*6300*/  PRMT R69, R142, 0x3340, R31 ;  /* 0x000033408e457816 */ /* 0x000fe4000000001f */
[----:B------:R-:W-:Y:S02]  /*6310*/  PRMT R70, R108, 0x3340, R33 ;  /* 0x000033406c467816 */ /* 0x000fe40000000021 */
[----:B------:R-:W-:Y:S02]  /*6320*/  LOP3.LUT R144, R144, 0xffff, RZ, 0xc0, !PT ;  /* 0x0000ffff90907812 */ /* 0x000fe400078ec0ff */
[----:B------:R-:W-:Y:S02]  /*6330*/  LOP3.LUT R110, R110, 0xffff, RZ, 0xc0, !PT ;  /* 0x0000ffff6e6e7812 */ /* 0x000fe400078ec0ff */
[----:B------:R-:W-:-:S02]  /*6340*/  LOP3.LUT R39, R80, 0xffff, RZ, 0xc0, !PT ;  /* 0x0000ffff50277812 */ /* 0x000fc400078ec0ff */
[----:B------:R-:W-:Y:S02]  /*6350*/  LOP3.LUT R55, R46, 0xffff, RZ, 0xc0, !PT ;  /* 0x0000ffff2e377812 */ /* 0x000fe400078ec0ff */
[----:B------:R-:W-:Y:S02]  /*6360*/  SHF.R.U32.HI R27, RZ, 0x8, R142 ;  /* 0x00000008ff1b7819 */ /* 0x000fe4000001168e */
[----:B------:R-:W-:Y:S02]  /*6370*/  SHF.R.U32.HI R31, RZ, 0x8, R31 ;  /* 0x00000008ff1f7819 */ /* 0x000fe4000001161f */
[----:B------:R-:W-:Y:S02]  /*6380*/  SHF.R.U32.HI R29, RZ, 0x8, R108 ;  /* 0x00000008ff1d7819 */ /* 0x000fe4000001166c */
[----:B------:R-:W-:Y:S02]  /*6390*/  SHF.R.U32.HI R33, RZ, 0x8, R33 ;  /* 0x00000008ff217819 */ /* 0x000fe40000011621 */
[----:B------:R-:W-:-:S02]  /*63a0*/  SHF.R.U32.HI R30, RZ, 0x8, R110 ;  /* 0x00000008ff1e7819 */ /* 0x000fc4000001166e */
[----:B------:R-:W-:Y:S02]  /*63b0*/  SHF.R.U32.HI R34, RZ, 0x8, R55 ;  /* 0x00000008ff227819 */ /* 0x000fe40000011637 */
[----:B------:R-:W-:Y:S02]  /*63c0*/  SHF.R.U32.HI R28, RZ, 0x8, R144 ;  /* 0x00000008ff1c7819 */ /* 0x000fe40000011690 */
[----:B------:R-:W-:Y:S02]  /*63d0*/  SHF.R.U32.HI R32, RZ, 0x8, R39 ;  /* 0x00000008ff207819 */ /* 0x000fe40000011627 */
[----:B------:R-:W-:Y:S02]  /*63e0*/  LOP3.LUT R36, R27, 0xffff, RZ, 0xc0, !PT ;  /* 0x0000ffff1b247812 */ /* 0x000fe400078ec0ff */
[----:B------:R-:W-:Y:S02]  /*63f0*/  LOP3.LUT R31, R31, 0xffff, RZ, 0xc0, !PT ;  /* 0x0000ffff1f1f7812 */ /* 0x000fe400078ec0ff */
[----:B------:R-:W-:-:S02]  /*6400*/  LOP3.LUT R38, R29, 0xffff, RZ, 0xc0, !PT ;  /* 0x0000ffff1d267812 */ /* 0x000fc400078ec0ff */
[----:B------:R-:W-:Y:S02]  /*6410*/  LOP3.LUT R33, R33, 0xffff, RZ, 0xc0, !PT ;  /* 0x0000ffff21217812 */ /* 0x000fe400078ec0ff */
[----:B------:R-:W-:Y:S02]  /*6420*/  F2FP.SATFINITE.E5M2.F32.PACK_AB_MERGE_C R146, R147, R146, RZ ;  /* 0x000000929392723e */ /* 0x000fe400048060ff */
[----:B------:R-:W-:Y:S02]  /*6430*/  F2FP.SATFINITE.E5M2.F32.PACK_AB_MERGE_C R112, R113, R112, RZ ;  /* 0x000000707170723e */ /* 0x000fe400048060ff */
[----:B------:R-:W-:Y:S02]  /*6440*/  F2FP.SATFINITE.E5M2.F32.PACK_AB_MERGE_C R82, R83, R82, RZ ;  /* 0x000000525352723e */ /* 0x000fe400048060ff */
[----:B------:R-:W-:Y:S02]  /*6450*/  PRMT R71, R110, 0x3340, R55 ;  /* 0x000033406e477816 */ /* 0x000fe40000000037 */
[----:B------:R-:W-:-:S02]  /*6460*/  LOP3.LUT R27, R30, 0xffff, RZ, 0xc0, !PT ;  /* 0x0000ffff1e1b7812 */ /* 0x000fc400078ec0ff */
[----:B------:R-:W-:Y:S02]  /*6470*/  LOP3.LUT R34, R34, 0xffff, RZ, 0xc0, !PT ;  /* 0x0000ffff22227812 */ /* 0x000fe400078ec0ff */
[----:B------:R-:W-:Y:S02]  /*6480*/  LOP3.LUT R29, R28, 0xffff, RZ, 0xc0, !PT ;  /* 0x0000ffff1c1d7812 */ /* 0x000fe400078ec0ff */
[----:B------:R-:W-:Y:S02]  /*6490*/  LOP3.LUT R32, R32, 0xffff, RZ, 0xc0, !PT ;  /* 0x0000ffff20207812 */ /* 0x000fe400078ec0ff */
[----:B------:R-:W-:Y:S02]  /*64a0*/  PRMT R44, R36, 0x3340, R31 ;  /* 0x00003340242c7816 */ /* 0x000fe4000000001f */
[----:B------:R-:W-:Y:S02]  /*64b0*/  PRMT R55, R38, 0x3340, R33 ;  /* 0x0000334026377816 */ /* 0x000fe40000000021 */
[----:B------:R-:W-:-:S02]  /*64c0*/  LOP3.LUT R146, R146, 0xffff, RZ, 0xc0, !PT ;  /* 0x0000ffff92927812 */ /* 0x000fc400078ec0ff */
[----:B------:R-:W-:Y:S02]  /*64d0*/  LOP3.LUT R112, R112, 0xffff, RZ, 0xc0, !PT ;  /* 0x0000ffff70707812 */ /* 0x000fe400078ec0ff */
[----:B------:R-:W-:Y:S02]  /*64e0*/  LOP3.LUT R31, R82, 0xffff, RZ, 0xc0, !PT ;  /* 0x0000ffff521f7812 */ /* 0x000fe400078ec0ff */
[----:B------:R-:W-:Y:S02]  /*64f0*/  LOP3.LUT R33, R48, 0xffff, RZ, 0xc0, !PT ;  /* 0x0000ffff30217812 */ /* 0x000fe400078ec0ff */
[----:B------:R-:W-:Y:S02]  /*6500*/  PRMT R46, R27, 0x3340, R34 ;  /* 0x000033401b2e7816 */ /* 0x000fe40000000022 */
[----:B------:R-:W-:Y:S02]  /*6510*/  PRMT R72, R29, 0x3340, R32 ;  /* 0x000033401d487816 */ /* 0x000fe40000000020 */
[----:B------:R-:W-:-:S02]  /*6520*/  F2FP.SATFINITE.E5M2.F32.PACK_AB_MERGE_C R114, R115, R114, RZ ;  /* 0x000000727372723e */ /* 0x000fc400048060ff */
[----:B------:R-:W-:Y:S02]  /*6530*/  F2FP.SATFINITE.E5M2.F32.PACK_AB_MERGE_C R84, R85, R84, RZ ;  /* 0x000000545554723e */ /* 0x000fe400048060ff */
[----:B------:R-:W-:Y:S02]  /*6540*/  SHF.R.U32.HI R27, RZ, 0x8, R146 ;  /* 0x00000008ff1b7819 */ /* 0x000fe40000011692 */
[----:B------:R-:W-:Y:S02]  /*6550*/  PRMT R73, R146, 0x3340, R31 ;  /* 0x0000334092497816 */ /* 0x000fe4000000001f */
[----:B------:R-:W-:Y:S02]  /*6560*/  SHF.R.U32.HI R29, RZ, 0x8, R112 ;  /* 0x00000008ff1d7819 */ /* 0x000fe40000011670 */
[----:B------:R-:W-:Y:S02]  /*6570*/  PRMT R74, R112, 0x3340, R33 ;  /* 0x00003340704a7816 */ /* 0x000fe40000000021 */
[----:B------:R-:W-:-:S02]  /*6580*/  F2FP.SATFINITE.E5M2.F32.PACK_AB_MERGE_C R148, R149, R148, RZ ;  /* 0x000000949594723e */ /* 0x000fc400048060ff */
[----:B------:R-:W-:Y:S02]  /*6590*/  SHF.R.U32.HI R31, RZ, 0x8, R31 ;  /* 0x00000008ff1f7819 */ /* 0x000fe4000001161f */
[----:B------:R-:W-:Y:S02]  /*65a0*/  SHF.R.U32.HI R33, RZ, 0x8, R33 ;  /* 0x00000008ff217819 */ /* 0x000fe40000011621 */
[----:B------:R-:W-:Y:S02]  /*65b0*/  LOP3.LUT R2, R155, 0xff, RZ, 0xc0, !PT ;  /* 0x000000ff9b027812 */ /* 0x000fe400078ec0ff */
        /* <DEDUP_REMOVED lines=9> */
[----:B------:R-:W-:Y:S01]  /*6650*/  LEA R2, R2, UR12, 0x4 ;  /* 0x0000000c02027c11 */ /* 0x000fe2000f8e20ff */
[----:B------:R-:W-:Y:S01]  /*6660*/  ULDC.64 UR12, c[0x0][0x228] ;  /* 0x00008a00000c7ab9 */ /* 0x000fe20000000a00 */
[--C-:B------:R-:W-:Y:S02]  /*6670*/  PRMT R75, R114, 0x3340, R59.reuse ;  /* 0x00003340724b7816 */ /* 0x100fe4000000003b */
[----:B------:R-:W-:Y:S02]  /*6680*/  SHF.R.U32.HI R34, RZ, 0x8, R59 ;  /* 0x00000008ff227819 */ /* 0x000fe4000001163b */
[----:B------:R-:W-:Y:S02]  /*6690*/  PRMT R14, R14, 0x5410, R19 ;  /* 0x000054100e0e7816 */ /* 0x000fe40000000013 */
[--C-:B------:R-:W-:Y:S02]  /*66a0*/  PRMT R61, R148, 0x3340, R39.reuse ;  /* 0x00003340943d7816 */ /* 0x100fe40000000027 */
[----:B------:R-:W-:-:S02]  /*66b0*/  SHF.R.U32.HI R32, RZ, 0x8, R39 ;  /* 0x00000008ff207819 */ /* 0x000fc40000011627 */
[----:B------:R-:W-:Y:S02]  /*66c0*/  PRMT R48, R36, 0x3340, R31 ;  /* 0x0000334024307816 */ /* 0x000fe4000000001f */
[----:B------:R-:W-:Y:S02]  /*66d0*/  PRMT R59, R38, 0x3340, R33 ;  /* 0x00003340263b7816 */ /* 0x000fe40000000021 */
[----:B------:R-:W-:Y:S01]  /*66e0*/  PRMT R19, R26, 0x5410, R37 ;  /* 0x000054101a137816 */ /* 0x000fe20000000025 */
[----:B------:R-:W-:Y:S01]  /*66f0*/  BAR.SYNC.DEFER_BLOCKING 0x0 ;  /* 0x0000000000007b1d */ /* 0x000fe20000010000 */
[----:B------:R-:W-:Y:S02]  /*6700*/  PRMT R12, R12, 0x5410, R7 ;  /* 0x000054100c0c7816 */ /* 0x000fe40000000007 */
[----:B------:R-:W-:Y:S02]  /*6710*/  PRMT R13, R13, 0x5410, R18 ;  /* 0x000054100d0d7816 */ /* 0x000fe40000000012 */
[----:B------:R-:W-:-:S02]  /*6720*/  PRMT R15, R15, 0x5410, R20 ;  /* 0x000054100f0f7816 */ /* 0x000fc40000000014 */
[----:B------:R-:W-:Y:S02]  /*6730*/  SHF.R.U32.HI R30, RZ, 0x8, R114 ;  /* 0x00000008ff1e7819 */ /* 0x000fe40000011672 */
[----:B------:R-:W-:Y:S02]  /*6740*/  SHF.R.U32.HI R28, RZ, 0x8, R148 ;  /* 0x00000008ff1c7819 */ /* 0x000fe40000011694 */
[----:B------:R-:W-:Y:S02]  /*6750*/  LOP3.LUT R34, R34, 0xffff, RZ, 0xc0, !PT ;  /* 0x0000ffff22227812 */ /* 0x000fe400078ec0ff */
[----:B------:R-:W-:Y:S02]  /*6760*/  LOP3.LUT R32, R32, 0xffff, RZ, 0xc0, !PT ;  /* 0x0000ffff20207812 */ /* 0x000fe400078ec0ff */
[----:B------:R-:W-:Y:S02]  /*6770*/  LOP3.LUT R27, R30, 0xffff, RZ, 0xc0, !PT ;  /* 0x0000ffff1e1b7812 */ /* 0x000fe400078ec0ff */
[----:B------:R-:W-:-:S02]  /*6780*/  LOP3.LUT R29, R28, 0xffff, RZ, 0xc0, !PT ;  /* 0x0000ffff1c1d7812 */ /* 0x000fc400078ec0ff */
[----:B------:R-:W-:Y:S02]  /*6790*/  PRMT R50, R27, 0x3340, R34 ;  /* 0x000033401b327816 */ /* 0x000fe40000000022 */
[----:B------:R-:W-:Y:S02]  /*67a0*/  PRMT R76, R29, 0x3340, R32 ;  /* 0x000033401d4c7816 */ /* 0x000fe40000000020 */
[----:B------:R-:W-:Y:S01]  /*67b0*/  PRMT R18, R24, 0x5410, R35 ;  /* 0x0000541018127816 */ /* 0x000fe20000000023 */
[----:B------:R-:W1:Y:S01]  /*67c0*/  LDS.128 R36, [R2] ;  /* 0x0000000002247984 */ /* 0x000e620000000c00 */
[----:B------:R-:W-:Y:S01]  /*67d0*/  F2FP.SATFINITE.E5M2.F32.PACK_AB_MERGE_C R150, R151, R150, RZ ;  /* 0x000000969796723e */ /* 0x000fe200048060ff */
[----:B------:R-:W2:Y:S01]  /*67e0*/  LDC R24, c[0x0][0x244] ;  /* 0x00009100ff187b82 */ /* 0x000ea20000000800 */
[----:B------:R-:W-:-:S07]  /*67f0*/  F2FP.SATFINITE.E5M2.F32.PACK_AB_MERGE_C R116, R117, R116, RZ ;  /* 0x000000747574723e */ /* 0x000fce00048060ff */
[----:B------:R-:W-:Y:S01]  /*6800*/  BAR.SYNC.DEFER_BLOCKING 0x0 ;  /* 0x0000000000007b1d */ /* 0x000fe20000010000 */
[----:B------:R-:W-:Y:S02]  /*6810*/  F2FP.SATFINITE.E5M2.F32.PACK_AB_MERGE_C R118, R119, R118, RZ ;  /* 0x000000767776723e */ /* 0x000fe400048060ff */
[----:B------:R-:W-:Y:S02]  /*6820*/  LOP3.LUT R150, R150, 0xffff, RZ, 0xc0, !PT ;  /* 0x0000ffff96967812 */ /* 0x000fe400078ec0ff */
[----:B------:R-:W-:Y:S02]  /*6830*/  LOP3.LUT R116, R116, 0xffff, RZ, 0xc0, !PT ;  /* 0x0000ffff74747812 */ /* 0x000fe400078ec0ff */
[----:B------:R-:W-:Y:S02]  /*6840*/  LOP3.LUT R118, R118, 0xffff, RZ, 0xc0, !PT ;  /* 0x0000ffff76767812 */ /* 0x000fe400078ec0ff */
[----:B------:R-:W-:Y:S02]  /*6850*/  LOP3.LUT R17, R52, 0xffff, RZ, 0xc0, !PT ;  /* 0x0000ffff34117812 */ /* 0x000fe400078ec0ff */
[----:B------:R-:W-:-:S02]  /*6860*/  LOP3.LUT R29, R54, 0xffff, RZ, 0xc0, !PT ;  /* 0x0000ffff361d7812 */ /* 0x000fc400078ec0ff */
[----:B------:R-:W-:Y:S02]  /*6870*/  SHF.R.U32.HI R3, RZ, 0x8, R150 ;  /* 0x00000008ff037819 */ /* 0x000fe40000011696 */
[----:B------:R-:W-:Y:S02]  /*6880*/  SHF.R.U32.HI R16, RZ, 0x8, R116 ;  /* 0x00000008ff107819 */ /* 0x000fe40000011674 */
[--C-:B------:R-:W-:Y:S02]  /*6890*/  PRMT R78, R116, 0x3340, R17.reuse ;  /* 0x00003340744e7816 */ /* 0x100fe40000000011 */
[----:B------:R-:W-:Y:S02]  /*68a0*/  SHF.R.U32.HI R28, RZ, 0x8, R17 ;  /* 0x00000008ff1c7819 */ /* 0x000fe40000011611 */
[--C-:B------:R-:W-:Y:S02]  /*68b0*/  PRMT R79, R118, 0x3340, R29.reuse ;  /* 0x00003340764f7816 */ /* 0x100fe4000000001d */
[----:B------:R-:W-:Y:S01]  /*68c0*/  SHF.R.U32.HI R17, RZ, 0x8, R118 ;  /* 0x00000008ff117819 */ /* 0x000fe20000011676 */
[----:B------:R-:W-:Y:S01]  /*68d0*/  STSM.16.M88.4 [R25], R12 ;  /* 0x0000000c19007844 */ /* 0x000fe20000000200 */
[----:B------:R-:W-:-:S02]  /*68e0*/  SHF.R.U32.HI R29, RZ, 0x8, R29 ;  /* 0x00000008ff1d7819 */ /* 0x000fc4000001161d */
[----:B------:R-:W-:Y:S01]  /*68f0*/  LOP3.LUT R30, R3, 0xffff, RZ, 0xc0, !PT ;  /* 0x0000ffff031e7812 */ /* 0x000fe200078ec0ff */
[----:B------:R-:W-:Y:S01]  /*6900*/  BAR.SYNC.DEFER_BLOCKING 0x0 ;  /* 0x0000000000007b1d */ /* 0x000fe20000010000 */
[----:B------:R-:W-:Y:S02]  /*6910*/  LOP3.LUT R3, R16, 0xffff, RZ, 0xc0, !PT ;  /* 0x0000ffff10037812 */ /* 0x000fe400078ec0ff */
[----:B------:R-:W-:Y:S02]  /*6920*/  LOP3.LUT R16, R17, 0xffff, RZ, 0xc0, !PT ;  /* 0x0000ffff11107812 */ /* 0x000fe400078ec0ff */
[----:B------:R-:W-:Y:S02]  /*6930*/  LOP3.LUT R29, R29, 0xffff, RZ, 0xc0, !PT ;  /* 0x0000ffff1d1d7812 */ /* 0x000fe400078ec0ff */
[----:B------:R-:W-:Y:S02]  /*6940*/  PRMT R17, R23, 0x5410, R56 ;  /* 0x0000541017117816 */ /* 0x000fe40000000038 */
[----:B------:R-:W-:-:S02]  /*6950*/  PRMT R54, R16, 0x3340, R29 ;  /* 0x0000334010367816 */ /* 0x000fc4000000001d */
[----:B------:R-:W-:Y:S02]  /*6960*/  PRMT R16, R6, 0x5410, R21 ;  /* 0x0000541006107816 */ /* 0x000fe40000000015 */
[----:B------:R-:W-:Y:S02]  /*6970*/  F2FP.SATFINITE.E5M2.F32.PACK_AB_MERGE_C R86, R87, R86, RZ ;  /* 0x000000565756723e */ /* 0x000fe400048060ff */
[----:B------:R-:W-:Y:S02]  /*6980*/  LOP3.LUT R28, R28, 0xffff, RZ, 0xc0, !PT ;  /* 0x0000ffff1c1c7812 */ /* 0x000fe400078ec0ff */
[----:B------:R-:W-:Y:S02]  /*6990*/  LOP3.LUT R27, R86, 0xffff, RZ, 0xc0, !PT ;  /* 0x0000ffff561b7812 */ /* 0x000fe400078ec0ff */
[----:B0-----:R-:W-:Y:S02]  /*69a0*/  PRMT R8, R22, 0x5410, R41 ;  /* 0x0000541016087816 */ /* 0x001fe40000000029 */
[----:B------:R-:W-:-:S02]  /*69b0*/  PRMT R77, R150, 0x3340, R27 ;  /* 0x00003340964d7816 */ /* 0x000fc4000000001b */
[----:B------:R-:W-:Y:S01]  /*69c0*/  SHF.R.U32.HI R27, RZ, 0x8, R27 ;  /* 0x00000008ff1b7819 */ /* 0x000fe2000001161b */
[----:B------:R-:W0:Y:S01]  /*69d0*/  LDS.128 R32, [R2] ;  /* 0x0000000002207984 */ /* 0x000e220000000c00 */
[----:B------:R-:W-:Y:S02]  /*69e0*/  PRMT R9, R43, 0x5410, R58 ;  /* 0x000054102b097816 */ /* 0x000fe4000000003a */
[----:B------:R-:W-:Y:S01]  /*69f0*/  LOP3.LUT R27, R27, 0xffff, RZ, 0xc0, !PT ;  /* 0x0000ffff1b1b7812 */ /* 0x000fe200078ec0ff */
[----:B------:R-:W-:Y:S01]  /*6a00*/  BAR.SYNC.DEFER_BLOCKING 0x0 ;  /* 0x0000000000007b1d */ /* 0x000fe20000010000 */
[----:B------:R-:W-:Y:S02]  /*6a10*/  PRMT R10, R45, 0x5410, R60 ;  /* 0x000054102d0a7816 */ /* 0x000fe4000000003c */
[----:B------:R-:W-:Y:S02]  /*6a20*/  PRMT R52, R30, 0x3340, R27 ;  /* 0x000033401e347816 */ /* 0x000fe4000000001b */
[----:B------:R-:W-:Y:S01]  /*6a30*/  PRMT R27, R3, 0x3340, R28 ;  /* 0x00003340031b7816 */ /* 0x000fe2000000001c */
[----:B--2---:R-:W-:Y:S01]  /*6a40*/  IMAD R3, R0, R24, RZ ;  /* 0x0000001800037224 */ /* 0x004fe200078e02ff */
[----:B------:R-:W-:-:S02]  /*6a50*/  PRMT R11, R47, 0x5410, R62 ;  /* 0x000054102f0b7816 */ /* 0x000fc4000000003e */
[----:B------:R-:W-:Y:S01]  /*6a60*/  PRMT R64, R49, 0x5410, R64 ;  /* 0x0000541031407816 */ /* 0x000fe20000000040 */
[----:B------:R-:W-:Y:S01]  /*6a70*/  IMAD R24, R24, 0x100, R3 ;  /* 0x0000010018187824 */ /* 0x000fe200078e0203 */
[----:B------:R-:W-:Y:S01]  /*6a80*/  PRMT R65, R65, 0x5410, R40 ;  /* 0x0000541041417816 */ /* 0x000fe20000000028 */
[----:B------:R-:W-:Y:S01]  /*6a90*/  IMAD R40, R4, UR28, RZ ;  /* 0x0000001c04287c24 */ /* 0x000fe2000f8e02ff */
[----:B------:R-:W-:Y:S02]  /*6aa0*/  PRMT R66, R66, 0x5410, R51 ;  /* 0x0000541042427816 */ /* 0x000fe40000000033 */
[----:B------:R-:W-:Y:S01]  /*6ab0*/  PRMT R67, R67, 0x5410, R42 ;  /* 0x0000541043437816 */ /* 0x000fe2000000002a */
[----:B------:R-:W-:Y:S01]  /*6ac0*/  VIADD R42, R40, UR28 ;  /* 0x0000001c282a7c36 */ /* 0x000fe20008000000 */
[----:B------:R-:W-:Y:S02]  /*6ad0*/  PRMT R68, R53, 0x5410, R68 ;  /* 0x0000541035447816 */ /* 0x000fe40000000044 */
[----:B------:R-:W-:-:S02]  /*6ae0*/  PRMT R69, R69, 0x5410, R44 ;  /* 0x0000541045457816 */ /* 0x000fc4000000002c */
[----:B------:R-:W-:Y:S02]  /*6af0*/  PRMT R70, R70, 0x5410, R55 ;  /* 0x0000541046467816 */ /* 0x000fe40000000037 */
[----:B------:R-:W-:Y:S01]  /*6b00*/  PRMT R71, R71, 0x5410, R46 ;  /* 0x0000541047477816 */ /* 0x000fe2000000002e */
[----:B------:R-:W-:Y:S01]  /*6b10*/  STSM.16.M88.4 [R25], R16 ;  /* 0x0000001019007844 */ /* 0x000fe20000000200 */
[----:B------:R-:W-:Y:S01]  /*6b20*/  PRMT R72, R57, 0x5410, R72 ;  /* 0x0000541039487816 */ /* 0x000fe20000000048 */
[----:B------:R-:W-:Y:S01]  /*6b30*/  VIADD R46, R42, UR28 ;  /* 0x0000001c2a2e7c36 */ /* 0x000fe20008000000 */
[----:B------:R-:W-:Y:S01]  /*6b40*/  PRMT R73, R73, 0x5410, R48 ;  /* 0x0000541049497816 */ /* 0x000fe20000000030 */
[----:B------:R-:W-:Y:S01]  /*6b50*/  BAR.SYNC.DEFER_BLOCKING 0x0 ;  /* 0x0000000000007b1d */ /* 0x000fe20000010000 */
[----:B------:R-:W-:Y:S02]  /*6b60*/  PRMT R74, R74, 0x5410, R59 ;  /* 0x000054104a4a7816 */ /* 0x000fe4000000003b */
[----:B------:R-:W-:-:S02]  /*6b70*/  PRMT R75, R75, 0x5410, R50 ;  /* 0x000054104b4b7816 */ /* 0x000fc40000000032 */
[----:B------:R-:W-:Y:S02]  /*6b80*/  PRMT R76, R61, 0x5410, R76 ;  /* 0x000054103d4c7816 */ /* 0x000fe4000000004c */
[----:B------:R-:W-:Y:S02]  /*6b90*/  PRMT R77, R77, 0x5410, R52 ;  /* 0x000054104d4d7816 */ /* 0x000fe40000000034 */
[----:B------:R-:W-:Y:S02]  /*6ba0*/  PRMT R78, R78, 0x5410, R27 ;  /* 0x000054104e4e7816 */ /* 0x000fe4000000001b */
[----:B------:R-:W-:Y:S02]  /*6bb0*/  PRMT R79, R79, 0x5410, R54 ;  /* 0x000054104f4f7816 */ /* 0x000fe40000000036 */
[----:B------:R-:W-:Y:S02]  /*6bc0*/  ISETP.GE.AND P1, PT, R0, UR6, PT ;  /* 0x0000000600007c0c */ /* 0x000fe4000bf26270 */
[----:B------:R-:W-:-:S02]  /*6bd0*/  IADD3 R6, P4, R3, UR4, RZ ;  /* 0x0000000403067c10 */ /* 0x000fc4000ff9e0ff */
[----:B------:R-:W-:Y:S02]  /*6be0*/  ISETP.LT.AND P1, PT, R4, UR31, !P1 ;  /* 0x0000001f04007c0c */ /* 0x000fe4000cf21270 */
[----:B------:R-:W-:Y:S02]  /*6bf0*/  LEA.HI.X.SX32 R3, R3, UR5, 0x1, P4 ;  /* 0x0000000503037c11 */ /* 0x000fe4000a0f0eff */
[----:B------:R-:W-:Y:S02]  /*6c00*/  SHF.R.S32.HI R41, RZ, 0x1f, R40 ;  /* 0x0000001fff297819 */ /* 0x000fe40000011428 */
[----:B------:R-:W-:Y:S01]  /*6c10*/  IADD3 R26, P4, R40, R6, RZ ;  /* 0x00000006281a7210 */ /* 0x000fe20007f9e0ff */
[----:B------:R-:W2:Y:S01]  /*6c20*/  LDS.128 R28, [R2] ;  /* 0x00000000021c7984 */ /* 0x000ea20000000c00 */
[----:B------:R-:W-:Y:S03]  /*6c30*/  BAR.SYNC.DEFER_BLOCKING 0x0 ;  /* 0x0000000000007b1d */ /* 0x000fe60000010000 */
[----:B------:R-:W-:Y:S01]  /*6c40*/  IMAD.X R27, R41, 0x1, R3, P4 ;  /* 0x00000001291b7824 */ /* 0x000fe200020e0603 */
[----:B------:R-:W-:-:S02]  /*6c50*/  IADD3 R7, P5, R24, UR4, RZ ;  /* 0x0000000418077c10 */ /* 0x000fc4000ffbe0ff */
[----:B------:R-:W-:Y:S02]  /*6c60*/  ISETP.GE.AND P4, PT, R4, UR7, PT ;  /* 0x0000000704007c0c */ /* 0x000fe4000bf86270 */
[----:B-1----:R-:W-:Y:S01]  /*6c70*/  PRMT R43, R36, 0x7770, RZ ;  /* 0x00007770242b7816 */ /* 0x002fe200000000ff */
[----:B------:R-:W-:Y:S01]  /*6c80*/  ULDC UR4, c[0x0][0x22c] ;  /* 0x00008b0000047ab9 */ /* 0x000fe20000000800 */
[----:B------:R-:W-:Y:S01]  /*6c90*/  LEA.HI.X.SX32 R24, R24, UR5, 0x1, P5 ;  /* 0x0000000518187c11 */ /* 0x000fe2000a8f0eff */
[----:B------:R-:W-:Y:S01]  /*6ca0*/  ULDC.64 UR6, c[0x0][0x228] ;  /* 0x00008a0000067ab9 */ /* 0x000fe20000000a00 */
[----:B------:R-:W-:Y:S02]  /*6cb0*/  ISETP.LT.AND P4, PT, R5, UR26, !P4 ;  /* 0x0000001a05007c0c */ /* 0x000fe4000e781270 */
[----:B------:R-:W-:Y:S02]  /*6cc0*/  ISETP.LT.AND P5, PT, R0, UR24, !P3 ;  /* 0x0000001800007c0c */ /* 0x000fe4000dfa1270 */
[----:B------:R-:W-:-:S02]  /*6cd0*/  SHF.R.S32.HI R45, RZ, 0x1f, R42 ;  /* 0x0000001fff2d7819 */ /* 0x000fc4000001142a */
[C---:B------:R-:W-:Y:S02]  /*6ce0*/  PRMT R49, R36.reuse, 0x7771, RZ ;  /* 0x0000777124317816 */ /* 0x040fe400000000ff */
[----:B------:R-:W-:Y:S02]  /*6cf0*/  PRMT R47, R36, 0x7772, RZ ;  /* 0x00007772242f7816 */ /* 0x000fe400000000ff */
[----:B------:R-:W-:Y:S01]  /*6d00*/  SHF.R.S32.HI R48, RZ, 0x1f, R46 ;  /* 0x0000001fff307819 */ /* 0x000fe2000001142e */
[----:B------:R-:W-:Y:S01]  /*6d10*/  STSM.16.M88.4 [R25], R8 ;  /* 0x0000000819007844 */ /* 0x000fe20000000200 */
[----:B------:R-:W-:Y:S06]  /*6d20*/  BAR.SYNC.DEFER_BLOCKING 0x0 ;  /* 0x0000000000007b1d */ /* 0x000fec0000010000 */
[----:B------:R-:W1:Y:S02]  /*6d30*/  LDS.128 R20, [R2] ;  /* 0x0000000002147984 */ /* 0x000e640000000c00 */
[----:B------:R-:W-:Y:S06]  /*6d40*/  BAR.SYNC.DEFER_BLOCKING 0x0 ;  /* 0x0000000000007b1d */ /* 0x000fec0000010000 */
[----:B------:R-:W-:Y:S02]  /*6d50*/  STSM.16.M88.4 [R25], R64 ;  /* 0x0000004019007844 */ /* 0x000fe40000000200 */
[----:B------:R-:W-:Y:S06]  /*6d60*/  BAR.SYNC.DEFER_BLOCKING 0x0 ;  /* 0x0000000000007b1d */ /* 0x000fec0000010000 */
[----:B------:R-:W3:Y:S02]  /*6d70*/  LDS.128 R16, [R2] ;  /* 0x0000000002107984 */ /* 0x000ee40000000c00 */
[----:B------:R-:W-:Y:S06]  /*6d80*/  BAR.SYNC.DEFER_BLOCKING 0x0 ;  /* 0x0000000000007b1d */ /* 0x000fec0000010000 */
[----:B------:R-:W-:Y:S02]  /*6d90*/  STSM.16.M88.4 [R25], R68 ;  /* 0x0000004419007844 */ /* 0x000fe40000000200 */
[----:B------:R-:W-:Y:S06]  /*6da0*/  BAR.SYNC.DEFER_BLOCKING 0x0 ;  /* 0x0000000000007b1d */ /* 0x000fec0000010000 */
[----:B------:R-:W4:Y:S02]  /*6db0*/  LDS.128 R12, [R2] ;  /* 0x00000000020c7984 */ /* 0x000f240000000c00 */
[----:B------:R-:W-:Y:S06]  /*6dc0*/  BAR.SYNC.DEFER_BLOCKING 0x0 ;  /* 0x0000000000007b1d */ /* 0x000fec0000010000 */
[----:B------:R-:W-:Y:S02]  /*6dd0*/  STSM.16.M88.4 [R25], R72 ;  /* 0x0000004819007844 */ /* 0x000fe40000000200 */
[----:B------:R-:W-:Y:S06]  /*6de0*/  BAR.SYNC.DEFER_BLOCKING 0x0 ;  /* 0x0000000000007b1d */ /* 0x000fec0000010000 */
[----:B------:R-:W5:Y:S02]  /*6df0*/  LDS.128 R8, [R2] ;  /* 0x0000000002087984 */ /* 0x000f640000000c00 */
[----:B------:R-:W-:Y:S06]  /*6e00*/  BAR.SYNC.DEFER_BLOCKING 0x0 ;  /* 0x0000000000007b1d */ /* 0x000fec0000010000 */
[----:B------:R0:W-:Y:S02]  /*6e10*/  STSM.16.M88.4 [R25], R76 ;  /* 0x0000004c19007844 */ /* 0x0001e40000000200 */
[----:B------:R-:W-:Y:S01]  /*6e20*/  BAR.SYNC.DEFER_BLOCKING 0x0 ;  /* 0x0000000000007b1d */ /* 0x000fe20000010000 */
[----:B0-----:R-:W-:-:S05]  /*6e30*/  VIADD R25, R4, 0x4 ;  /* 0x0000000404197836 */ /* 0x001fca0000000000 */
[----:B------:R0:W-:Y:S01]  /*6e40*/  @P1 STG.E.U8 desc[UR14][R26.64], R43 ;  /* 0x0000002b1a001986 */ /* 0x0001e2000c10110e */
[----:B------:R-:W-:-:S05]  /*6e50*/  IADD3 R40, P1, R40, R7, RZ ;  /* 0x0000000728287210 */ /* 0x000fca0007f3e0ff */
[----:B------:R-:W-:Y:S01]  /*6e60*/  IMAD.X R41, R41, 0x1, R24, P1 ;  /* 0x0000000129297824 */ /* 0x000fe200008e0618 */
[----:B------:R-:W-:Y:S01]  /*6e70*/  ISETP.GE.AND P1, PT, R25, UR4, PT ;  /* 0x0000000419007c0c */ /* 0x000fe2000bf26270 */
[----:B------:R-:W-:Y:S01]  /*6e80*/  VIADD R25, R4, 0x5 ;  /* 0x0000000504197836 */ /* 0x000fe20000000000 */
[----:B------:R-:W-:Y:S02]  /*6e90*/  ULDC UR4, c[0x0][0x22c] ;  /* 0x00008b0000047ab9 */ /* 0x000fe40000000800 */
[----:B------:R2:W-:Y:S01]  /*6ea0*/  @P4 STG.E.U8 desc[UR14][R40.64], R49 ;  /* 0x0000003128004986 */ /* 0x0005e2000c10110e */
[CC--:B0-----:R-:W-:Y:S02]  /*6eb0*/  IADD3 R26, P6, R42.reuse, R6.reuse, RZ ;  /* 0x000000062a1a7210 */ /* 0x0c1fe40007fde0ff */
[----:B------:R-:W-:Y:S02]  /*6ec0*/  ISETP.LT.AND P4, PT, R5, UR22, !P3 ;  /* 0x0000001605007c0c */ /* 0x000fe4000df81270 */
[----:B------:R-:W-:Y:S01]  /*6ed0*/  IADD3 R42, P3, R42, R7, RZ ;  /* 0x000000072a2a7210 */ /* 0x000fe20007f7e0ff */
[----:B------:R-:W-:Y:S01]  /*6ee0*/  IMAD.X R27, R45, 0x1, R3, P6 ;  /* 0x000000012d1b7824 */ /* 0x000fe200030e0603 */
[----:B------:R-:W-:-:S03]  /*6ef0*/  IADD3 R44, P6, R46, R6, RZ ;  /* 0x000000062e2c7210 */ /* 0x000fc60007fde0ff */
[----:B------:R-:W-:Y:S01]  /*6f00*/  IMAD.X R43, R45, 0x1, R24, P3 ;  /* 0x000000012d2b7824 */ /* 0x000fe200018e0618 */
[----:B------:R0:W-:Y:S01]  /*6f10*/  @P5 STG.E.U8 desc[UR14][R26.64], R47 ;  /* 0x0000002f1a005986 */ /* 0x0001e2000c10110e */
[----:B------:R-:W-:Y:S01]  /*6f20*/  ISETP.LT.AND P5, PT, R0, UR20, !P0 ;  /* 0x0000001400007c0c */ /* 0x000fe2000c7a1270 */
[----:B------:R-:W-:Y:S01]  /*6f30*/  IMAD.X R45, R48, 0x1, R3, P6 ;  /* 0x00000001302d7824 */ /* 0x000fe200030e0603 */
[----:B--2---:R-:W-:Y:S01]  /*6f40*/  PRMT R49, R36, 0x7773, RZ ;  /* 0x0000777324317816 */ /* 0x004fe200000000ff */
[----:B------:R-:W-:Y:S01]  /*6f50*/  VIADD R36, R46, UR28 ;  /* 0x0000001c2e247c36 */ /* 0x000fe20008000000 */
[----:B------:R-:W-:Y:S01]  /*6f60*/  ISETP.GE.AND P3, PT, R25, UR4, PT ;  /* 0x0000000419007c0c */ /* 0x000fe2000bf66270 */
[----:B------:R-:W-:Y:S01]  /*6f70*/  VIADD R25, R4, 0x6 ;  /* 0x0000000604197836 */ /* 0x000fe20000000000 */
[----:B------:R-:W-:Y:S01]  /*6f80*/  ULDC UR4, c[0x0][0x22c] ;  /* 0x00008b0000047ab9 */ /* 0x000fe20000000800 */
[----:B------:R2:W-:Y:S01]  /*6f90*/  @P4 STG.E.U8 desc[UR14][R42.64], R49 ;  /* 0x000000312a004986 */ /* 0x0005e2000c10110e */
[----:B------:R-:W-:-:S02]  /*6fa0*/  ISETP.LT.AND P4, PT, R5, UR18, !P0 ;  /* 0x0000001205007c0c */ /* 0x000fc4000c781270 */
[----:B------:R-:W-:Y:S02]  /*6fb0*/  IADD3 R40, P6, R36, R6, RZ ;  /* 0x0000000624287210 */ /* 0x000fe40007fde0ff */
[----:B0-----:R-:W-:Y:S02]  /*6fc0*/  PRMT R47, R37, 0x7770, RZ ;  /* 0x00007770252f7816 */ /* 0x001fe400000000ff */
[----:B------:R-:W-:Y:S02]  /*6fd0*/  IADD3 R26, P0, R46, R7, RZ ;  /* 0x000000072e1a7210 */ /* 0x000fe40007f1e0ff */
[----:B------:R-:W-:Y:S01]  /*6fe0*/  SHF.R.S32.HI R46, RZ, 0x1f, R36 ;  /* 0x0000001fff2e7819 */ /* 0x000fe20000011424 */
[----:B------:R0:W-:Y:S01]  /*6ff0*/  @P5 STG.E.U8 desc[UR14][R44.64], R47 ;  /* 0x0000002f2c005986 */ /* 0x0001e2000c10110e */
[----:B------:R-:W-:Y:S01]  /*7000*/  ISETP.LT.AND P5, PT, R0, UR16, !P2 ;  /* 0x0000001000007c0c */ /* 0x000fe2000d7a1270 */
[----:B------:R-:W-:Y:S01]  /*7010*/  IMAD.X R27, R48, 0x1, R24, P0 ;  /* 0x00000001301b7824 */ /* 0x000fe200000e0618 */
[----:B------:R-:W-:Y:S01]  /*7020*/  ISETP.GE.AND P0, PT, R25, UR4, PT ;  /* 0x0000000419007c0c */ /* 0x000fe2000bf06270 */
[----:B------:R-:W-:Y:S01]  /*7030*/  IMAD.X R41, R46, 0x1, R3, P6 ;  /* 0x000000012e297824 */ /* 0x000fe200030e0603 */
[----:B------:R-:W-:Y:S01]  /*7040*/  ULDC UR4, c[0x0][0x22c] ;  /* 0x00008b0000047ab9 */ /* 0x000fe20000000800 */
[----:B------:R-:W-:Y:S01]  /*7050*/  VIADD R25, R4, 0x7 ;  /* 0x0000000704197836 */ /* 0x000fe20000000000 */
[----:B--2---:R-:W-:-:S02]  /*7060*/  PRMT R49, R32, 0x7770, RZ ;  /* 0x0000777020317816 */ /* 0x004fc400000000ff */
[C---:B0-----:R-:W-:Y:S01]  /*7070*/  PRMT R47, R37.reuse, 0x7771, RZ ;  /* 0x00007771252f7816 */ /* 0x041fe200000000ff */
[----:B------:R-:W-:Y:S01]  /*7080*/  VIADD R44, R36, UR28 ;  /* 0x0000001c242c7c36 */ /* 0x000fe20008000000 */
[----:B------:R-:W-:-:S03]  /*7090*/  PRMT R45, R37, 0x7772, RZ ;  /* 0x00007772252d7816 */ /* 0x000fc600000000ff */
[----:B------:R0:W-:Y:S01]  /*70a0*/  @P4 STG.E.U8 desc[UR14][R26.64], R47 ;  /* 0x0000002f1a004986 */ /* 0x0001e2000c10110e */
[C---:B------:R-:W-:Y:S02]  /*70b0*/  ISETP.LT.AND P4, PT, R5.reuse, UR12, !P2 ;  /* 0x0000000c05007c0c */ /* 0x040fe4000d781270 */
[-C--:B------:R-:W-:Y:S01]  /*70c0*/  IADD3 R42, P2, R36, R7.reuse, RZ ;  /* 0x00000007242a7210 */ /* 0x080fe20007f5e0ff */
[----:B------:R2:W-:Y:S01]  /*70d0*/  @P5 STG.E.U8 desc[UR14][R40.64], R45 ;  /* 0x0000002d28005986 */ /* 0x0005e2000c10110e */
[----:B------:R-:W-:Y:S01]  /*70e0*/  ISETP.LT.AND P5, PT, R0, UR10, !P1 ;  /* 0x0000000a00007c0c */ /* 0x000fe2000cfa1270 */
[----:B------:R-:W-:Y:S01]  /*70f0*/  ULDC UR10, c[0x0][0x228] ;  /* 0x00008a00000a7ab9 */ /* 0x000fe20000000800 */
[----:B------:R-:W-:Y:S01]  /*7100*/  SHF.R.S32.HI R48, RZ, 0x1f, R44 ;  /* 0x0000001fff307819 */ /* 0x000fe2000001142c */
[--C-:B------:R-:W-:Y:S01]  /*7110*/  IMAD.X R43, R46, 0x1, R24.reuse, P2 ;  /* 0x000000012e2b7824 */ /* 0x100fe200010e0618 */
[----:B------:R-:W-:Y:S02]  /*7120*/  IADD3 R36, P6, R44, R6, RZ ;  /* 0x000000062c247210 */ /* 0x000fe40007fde0ff */
[----:B------:R-:W-:Y:S01]  /*7130*/  ISETP.LT.AND P1, PT, R5, UR8, !P1 ;  /* 0x0000000805007c0c */ /* 0x000fe2000cf21270 */
[----:B------:R-:W-:Y:S01]  /*7140*/  ULDC UR8, c[0x0][0x228] ;  /* 0x00008a0000087ab9 */ /* 0x000fe20000000800 */
[----:B0-----:R-:W-:Y:S01]  /*7150*/  PRMT R47, R37, 0x7773, RZ ;  /* 0x00007773252f7816 */ /* 0x001fe200000000ff */
[----:B------:R-:W-:Y:S01]  /*7160*/  IMAD.X R37, R48, 0x1, R3, P6 ;  /* 0x0000000130257824 */ /* 0x000fe200030e0603 */
[----:B------:R-:W-:Y:S01]  /*7170*/  ISETP.GE.AND P2, PT, R25, UR4, PT ;  /* 0x0000000419007c0c */ /* 0x000fe2000bf46270 */
[----:B--2---:R-:W-:Y:S01]  /*7180*/  VIADD R41, R44, UR28 ;  /* 0x0000001c2c297c36 */ /* 0x004fe20008000000 */
[----:B------:R-:W-:Y:S01]  /*7190*/  PRMT R45, R38, 0x7770, RZ ;  /* 0x00007770262d7816 */ /* 0x000fe200000000ff */
[----:B------:R0:W-:Y:S01]  /*71a0*/  @P4 STG.E.U8 desc[UR14][R42.64], R47 ;  /* 0x0000002f2a004986 */ /* 0x0001e2000c10110e */
[----:B------:R-:W-:Y:S01]  /*71b0*/  IADD3 R26, P4, R44, R7, RZ ;  /* 0x000000072c1a7210 */ /* 0x000fe20007f9e0ff */
[----:B------:R-:W-:Y:S01]  /*71c0*/  VIADD R25, R4, 0x8 ;  /* 0x0000000804197836 */ /* 0x000fe20000000000 */
[----:B------:R-:W-:Y:S01]  /*71d0*/  SHF.R.S32.HI R44, RZ, 0x1f, R41 ;  /* 0x0000001fff2c7819 */ /* 0x000fe20000011429 */
[----:B------:R2:W-:Y:S01]  /*71e0*/  @P5 STG.E.U8 desc[UR14][R36.64], R45 ;  /* 0x0000002d24005986 */ /* 0x0005e2000c10110e */
[----:B------:R-:W-:Y:S01]  /*71f0*/  ISETP.LT.AND P5, PT, R0, UR6, !P3 ;  /* 0x0000000600007c0c */ /* 0x000fe2000dfa1270 */
[----:B------:R-:W-:Y:S01]  /*7200*/  IMAD.X R27, R48, 0x1, R24, P4 ;  /* 0x00000001301b7824 */ /* 0x000fe200020e0618 */
[----:B------:R-:W-:Y:S01]  /*7210*/  ULDC UR4, c[0x0][0x22c] ;  /* 0x00008b0000047ab9 */ /* 0x000fe20000000800 */
[----:B------:R-:W-:Y:S01]  /*7220*/  ULDC UR6, c[0x0][0x228] ;  /* 0x00008a0000067ab9 */ /* 0x000fe20000000800 */
[----:B------:R-:W-:Y:S01]  /*7230*/  ISETP.GE.AND P4, PT, R25, UR4, PT ;  /* 0x0000000419007c0c */ /* 0x000fe2000bf86270 */
[----:B------:R-:W-:Y:S01]  /*7240*/  ULDC.64 UR4, c[0x0][0x228] ;  /* 0x00008a0000047ab9 */ /* 0x000fe20000000a00 */
[----:B------:R-:W-:Y:S01]  /*7250*/  VIADD R25, R4, 0x9 ;  /* 0x0000000904197836 */ /* 0x000fe20000000000 */
[C---:B0-----:R-:W-:Y:S01]  /*7260*/  PRMT R47, R38.reuse, 0x7771, RZ ;  /* 0x00007771262f7816 */ /* 0x041fe200000000ff */
[----:B------:R-:W-:Y:S01]  /*7270*/  VIADD R42, R41, UR28 ;  /* 0x0000001c292a7c36 */ /* 0x000fe20008000000 */
[----:B------:R-:W-:-:S02]  /*7280*/  PRMT R43, R38, 0x7772, RZ ;  /* 0x00007772262b7816 */ /* 0x000fc400000000ff */
[----:B--2---:R-:W-:Y:S01]  /*7290*/  IADD3 R36, P6, R41, R6, RZ ;  /* 0x0000000629247210 */ /* 0x004fe20007fde0ff */
[----:B------:R0:W-:Y:S01]  /*72a0*/  @P1 STG.E.U8 desc[UR14][R26.64], R47 ;  /* 0x0000002f1a001986 */ /* 0x0001e2000c10110e */
[----:B------:R-:W-:Y:S01]  /*72b0*/  ISETP.LT.AND P1, PT, R5, UR4, !P3 ;  /* 0x0000000405007c0c */ /* 0x000fe2000df21270 */
[----:B------:R-:W-:Y:S01]  /*72c0*/  ULDC UR4, c[0x0][0x22c] ;  /* 0x00008b0000047ab9 */ /* 0x000fe20000000800 */
[----:B------:R-:W-:Y:S01]  /*72d0*/  IADD3 R40, P3, R41, R7, RZ ;  /* 0x0000000729287210 */ /* 0x000fe20007f7e0ff */
[----:B------:R-:W-:Y:S01]  /*72e0*/  IMAD.X R37, R44, 0x1, R3, P6 ;  /* 0x000000012c257824 */ /* 0x000fe200030e0603 */
[----:B------:R-:W-:Y:S02]  /*72f0*/  PRMT R45, R38, 0x7773, RZ ;  /* 0x00007773262d7816 */ /* 0x000fe400000000ff */
[----:B------:R-:W-:Y:S01]  /*7300*/  SHF.R.S32.HI R38, RZ, 0x1f, R42 ;  /* 0x0000001fff267819 */ /* 0x000fe2000001142a */
[----:B------:R-:W-:Y:S01]  /*7310*/  IMAD.X R41, R44, 0x1, R24, P3 ;  /* 0x000000012c297824 */ /* 0x000fe200018e0618 */
[----:B------:R2:W-:Y:S01]  /*7320*/  @P5 STG.E.U8 desc[UR14][R36.64], R43 ;  /* 0x0000002b24005986 */ /* 0x0005e2000c10110e */
[----:B------:R-:W-:-:S02]  /*7330*/  ISETP.LT.AND P5, PT, R0, UR30, !P0 ;  /* 0x0000001e00007c0c */ /* 0x000fc4000c7a1270 */
[-C--:B0-----:R-:W-:Y:S02]  /*7340*/  IADD3 R26, P6, R42, R6.reuse, RZ ;  /* 0x000000062a1a7210 */ /* 0x081fe40007fde0ff */
[----:B------:R-:W-:Y:S01]  /*7350*/  ISETP.GE.AND P3, PT, R25, UR4, PT ;  /* 0x0000000419007c0c */ /* 0x000fe2000bf66270 */
[----:B------:R-:W-:Y:S01]  /*7360*/  VIADD R25, R4, 0xa ;  /* 0x0000000a04197836 */ /* 0x000fe20000000000 */
[----:B------:R-:W-:Y:S01]  /*7370*/  ISETP.LT.AND P0, PT, R5, UR6, !P0 ;  /* 0x0000000605007c0c */ /* 0x000fe2000c701270 */
[----:B------:R-:W-:Y:S01]  /*7380*/  IMAD.X R27, R38, 0x1, R3, P6 ;  /* 0x00000001261b7824 */ /* 0x000fe200030e0603 */
[----:B------:R-:W-:Y:S01]  /*7390*/  ULDC UR4, c[0x0][0x22c] ;  /* 0x00008b0000047ab9 */ /* 0x000fe20000000800 */
[----:B------:R0:W-:Y:S01]  /*73a0*/  @P1 STG.E.U8 desc[UR14][R40.64], R45 ;  /* 0x0000002d28001986 */ /* 0x0001e2000c10110e */
[----:B------:R-:W-:Y:S01]  /*73b0*/  ISETP.GE.AND P1, PT, R25, UR4, PT ;  /* 0x0000000419007c0c */ /* 0x000fe2000bf26270 */
[----:B------:R-:W-:Y:S01]  /*73c0*/  ULDC UR4, c[0x0][0x228] ;  /* 0x00008a0000047ab9 */ /* 0x000fe20000000800 */
[C---:B--2---:R-:W-:Y:S01]  /*73d0*/  PRMT R43, R39.reuse, 0x7770, RZ ;  /* 0x00007770272b7816 */ /* 0x044fe200000000ff */
[----:B------:R-:W-:Y:S01]  /*73e0*/  ULDC UR6, c[0x0][0x228] ;  /* 0x00008a0000067ab9 */ /* 0x000fe20000000800 */
[C---:B------:R-:W-:Y:S01]  /*73f0*/  IADD3 R36, P6, R42.reuse, R7, RZ ;  /* 0x000000072a247210 */ /* 0x040fe20007fde0ff */
[----:B------:R-:W-:Y:S01]  /*7400*/  VIADD R42, R42, UR28 ;  /* 0x0000001c2a2a7c36 */ /* 0x000fe20008000000 */
[----:B------:R-:W-:Y:S01]  /*7410*/  PRMT R25, R39, 0x7771, RZ ;  /* 0x0000777127197816 */ /* 0x000fe200000000ff */
[----:B------:R2:W-:Y:S01]  /*7420*/  @P5 STG.E.U8 desc[UR14][R26.64], R43 ;  /* 0x0000002b1a005986 */ /* 0x0005e2000c10110e */
[----:B------:R-:W-:Y:S01]  /*7430*/  ISETP.LT.AND P5, PT, R0, UR4, !P2 ;  /* 0x0000000400007c0c */ /* 0x000fe2000d7a1270 */
[----:B------:R-:W-:Y:S01]  /*7440*/  IMAD.X R37, R38, 0x1, R24, P6 ;  /* 0x0000000126257824 */ /* 0x000fe200030e0618 */
[----:B------:R-:W-:Y:S01]  /*7450*/  IADD3 R38, P6, R42, R6, RZ ;  /* 0x000000062a267210 */ /* 0x000fe20007fde0ff */
[----:B------:R-:W-:Y:S01]  /*7460*/  ULDC UR4, c[0x0][0x228] ;  /* 0x00008a0000047ab9 */ /* 0x000fe20000000800 */
[----:B0-----:R-:W-:-:S02]  /*7470*/  SHF.R.S32.HI R41, RZ, 0x1f, R42 ;  /* 0x0000001fff297819 */ /* 0x001fc4000001142a */
[----:B------:R0:W-:Y:S01]  /*7480*/  @P0 STG.E.U8 desc[UR14][R36.64], R25 ;  /* 0x0000001924000986 */ /* 0x0001e2000c10110e */
[----:B------:R-:W-:Y:S01]  /*7490*/  ISETP.LT.AND P0, PT, R5, UR4, !P2 ;  /* 0x0000000405007c0c */ /* 0x000fe2000d701270 */
[----:B------:R-:W-:Y:S01]  /*74a0*/  ULDC UR4, c[0x0][0x22c] ;  /* 0x00008b0000047ab9 */ /* 0x000fe20000000800 */
[C---:B------:R-:W-:Y:S02]  /*74b0*/  PRMT R45, R39.reuse, 0x7773, RZ ;  /* 0x00007773272d7816 */ /* 0x040fe400000000ff */
[----:B------:R-:W-:Y:S01]  /*74c0*/  PRMT R47, R39, 0x7772, RZ ;  /* 0x00007772272f7816 */ /* 0x000fe200000000ff */
[C---:B------:R-:W-:Y:S01]  /*74d0*/  IMAD.X R39, R41.reuse, 0x1, R3, P6 ;  /* 0x0000000129277824 */ /* 0x040fe200030e0603 */
[CC--:B--2---:R-:W-:Y:S01]  /*74e0*/  IADD3 R26, P2, R42.reuse, R7.reuse, RZ ;  /* 0x000000072a1a7210 */ /* 0x0c4fe20007f5e0ff */
[----:B------:R-:W-:Y:S01]  /*74f0*/  VIADD R43, R42, UR28 ;  /* 0x0000001c2a2b7c36 */ /* 0x000fe20008000000 */
[----:B------:R-:W-:Y:S01]  /*7500*/  ISETP.LT.AND P6, PT, R0, UR6, !P4 ;  /* 0x0000000600007c0c */ /* 0x000fe2000e7c1270 */
[----:B------:R-:W-:Y:S01]  /*7510*/  ULDC UR6, c[0x0][0x228] ;  /* 0x00008a0000067ab9 */ /* 0x000fe20000000800 */
[----:B------:R2:W-:Y:S01]  /*7520*/  @P5 STG.E.U8 desc[UR14][R38.64], R47 ;  /* 0x0000002f26005986 */ /* 0x0005e2000c10110e */
[----:B0-----:R-:W-:Y:S01]  /*7530*/  VIADD R25, R4, 0xb ;  /* 0x0000000b04197836 */ /* 0x001fe20000000000 */
[----:B------:R-:W-:Y:S01]  /*7540*/  SHF.R.S32.HI R44, RZ, 0x1f, R43 ;  /* 0x0000001fff2c7819 */ /* 0x000fe2000001142b */
[----:B------:R-:W-:Y:S01]  /*7550*/  IMAD.X R27, R41, 0x1, R24, P2 ;  /* 0x00000001291b7824 */ /* 0x000fe200010e0618 */
[CC--:B------:R-:W-:Y:S01]  /*7560*/  IADD3 R40, P5, R43.reuse, R6.reuse, RZ ;  /* 0x000000062b287210 */ /* 0x0c0fe20007fbe0ff */
[----:B------:R-:W-:Y:S01]  /*7570*/  VIADD R42, R43, UR28 ;  /* 0x0000001c2b2a7c36 */ /* 0x000fe20008000000 */
[----:B------:R-:W-:Y:S01]  /*7580*/  ISETP.GE.AND P2, PT, R25, UR4, PT ;  /* 0x0000000419007c0c */ /* 0x000fe2000bf46270 */
[----:B------:R-:W-:Y:S01]  /*7590*/  ULDC UR4, c[0x0][0x228] ;  /* 0x00008a0000047ab9 */ /* 0x000fe20000000800 */
[----:B------:R0:W-:Y:S01]  /*75a0*/  @P0 STG.E.U8 desc[UR14][R26.64], R45 ;  /* 0x0000002d1a000986 */ /* 0x0001e2000c10110e */
[--C-:B------:R-:W-:Y:S01]  /*75b0*/  IMAD.X R41, R44, 0x1, R3.reuse, P5 ;  /* 0x000000012c297824 */ /* 0x100fe200028e0603 */
[----:B------:R-:W-:Y:S01]  /*75c0*/  ISETP.LT.AND P0, PT, R5, UR4, !P4 ;  /* 0x0000000405007c0c */ /* 0x000fe2000e701270 */
[----:B------:R-:W-:Y:S01]  /*75d0*/  VIADD R25, R4, 0xc ;  /* 0x0000000c04197836 */ /* 0x000fe20000000000 */
[----:B------:R-:W-:Y:S01]  /*75e0*/  ISETP.LT.AND P5, PT, R0, UR6, !P3 ;  /* 0x0000000600007c0c */ /* 0x000fe2000dfa1270 */
[----:B------:R-:W-:Y:S01]  /*75f0*/  ULDC UR4, c[0x0][0x22c] ;  /* 0x00008b0000047ab9 */ /* 0x000fe20000000800 */
[-C--:B------:R-:W-:Y:S01]  /*7600*/  IADD3 R36, P4, R43, R7.reuse, RZ ;  /* 0x000000072b247210 */ /* 0x080fe20007f9e0ff */
[----:B------:R1:W-:Y:S01]  /*7610*/  @P6 STG.E.U8 desc[UR14][R40.64], R49 ;  /* 0x0000003128006986 */ /* 0x0003e2000c10110e */
[----:B------:R-:W-:Y:S01]  /*7620*/  SHF.R.S32.HI R46, RZ, 0x1f, R42 ;  /* 0x0000001fff2e7819 */ /* 0x000fe2000001142a */
[----:B------:R-:W-:Y:S01]  /*7630*/  ULDC UR6, c[0x0][0x228] ;  /* 0x00008a0000067ab9 */ /* 0x000fe20000000800 */
[-C--:B--2---:R-:W-:Y:S01]  /*7640*/  IADD3 R38, P6, R42, R6.reuse, RZ ;  /* 0x000000062a267210 */ /* 0x084fe20007fde0ff */
[--C-:B------:R-:W-:Y:S01]  /*7650*/  IMAD.X R37, R44, 0x1, R24.reuse, P4 ;  /* 0x000000012c257824 */ /* 0x100fe200020e0618 */
[----:B------:R-:W-:Y:S01]  /*7660*/  PRMT R47, R32, 0x7771, RZ ;  /* 0x00007771202f7816 */ /* 0x000fe200000000ff */
[----:B------:R-:W-:Y:S01]  /*7670*/  VIADD R43, R42, UR28 ;  /* 0x0000001c2a2b7c36 */ /* 0x000fe20008000000 */
[----:B0-----:R-:W-:Y:S01]  /*7680*/  PRMT R45, R32, 0x7772, RZ ;  /* 0x00007772202d7816 */ /* 0x001fe200000000ff */
[----:B------:R-:W-:Y:S01]  /*7690*/  IMAD.X R39, R46, 0x1, R3, P6 ;  /* 0x000000012e277824 */ /* 0x000fe200030e0603 */
[----:B------:R-:W-:Y:S01]  /*76a0*/  ISETP.GE.AND P4, PT, R25, UR4, PT ;  /* 0x0000000419007c0c */ /* 0x000fe2000bf86270 */
[----:B------:R-:W-:Y:S01]  /*76b0*/  ULDC UR4, c[0x0][0x228] ;  /* 0x00008a0000047ab9 */ /* 0x000fe20000000800 */
[----:B------:R0:W-:Y:S01]  /*76c0*/  @P0 STG.E.U8 desc[UR14][R36.64], R47 ;  /* 0x0000002f24000986 */ /* 0x0001e2000c10110e */
[----:B------:R-:W-:Y:S01]  /*76d0*/  ISETP.LT.AND P0, PT, R5, UR4, !P3 ;  /* 0x0000000405007c0c */ /* 0x000fe2000df01270 */
[----:B------:R-:W-:Y:S01]  /*76e0*/  VIADD R25, R4, 0xd ;  /* 0x0000000d04197836 */ /* 0x000fe20000000000 */
[-C--:B------:R-:W-:Y:S01]  /*76f0*/  IADD3 R26, P3, R42, R7.reuse, RZ ;  /* 0x000000072a1a7210 */ /* 0x080fe20007f7e0ff */
[----:B------:R2:W-:Y:S01]  /*7700*/  @P5 STG.E.U8 desc[UR14][R38.64], R45 ;  /* 0x0000002d26005986 */ /* 0x0005e2000c10110e */
[----:B------:R-:W-:Y:S01]  /*7710*/  ISETP.LT.AND P5, PT, R0, UR6, !P1 ;  /* 0x0000000600007c0c */ /* 0x000fe2000cfa1270 */
[----:B------:R-:W-:Y:S01]  /*7720*/  ULDC UR4, c[0x0][0x22c] ;  /* 0x00008b0000047ab9 */ /* 0x000fe20000000800 */
[----:B------:R-:W-:Y:S01]  /*7730*/  SHF.R.S32.HI R42, RZ, 0x1f, R43 ;  /* 0x0000001fff2a7819 */ /* 0x000fe2000001142b */
[----:B------:R-:W-:Y:S01]  /*7740*/  IMAD.X R27, R46, 0x1, R24, P3 ;  /* 0x000000012e1b7824 */ /* 0x000fe200018e0618 */
[-C--:B-1----:R-:W-:Y:S01]  /*7750*/  IADD3 R40, P6, R43, R6.reuse, RZ ;  /* 0x000000062b287210 */ /* 0x082fe20007fde0ff */
[----:B------:R-:W-:Y:S01]  /*7760*/  ULDC UR6, c[0x0][0x228] ;  /* 0x00008a0000067ab9 */ /* 0x000fe20000000800 */
[----:B------:R-:W-:Y:S01]  /*7770*/  ISETP.GE.AND P3, PT, R25, UR4, PT ;  /* 0x0000000419007c0c */ /* 0x000fe2000bf66270 */
[----:B------:R-:W-:Y:S01]  /*7780*/  ULDC UR4, c[0x0][0x228] ;  /* 0x00008a0000047ab9 */ /* 0x000fe20000000800 */
[----:B0-----:R-:W-:Y:S01]  /*7790*/  PRMT R47, R32, 0x7773, RZ ;  /* 0x00007773202f7816 */ /* 0x001fe200000000ff */
[--C-:B------:R-:W-:Y:S01]  /*77a0*/  IMAD.X R41, R42, 0x1, R3.reuse, P6 ;  /* 0x000000012a297824 */ /* 0x100fe200030e0603 */
[----:B------:R-:W-:Y:S01]  /*77b0*/  ISETP.LT.AND P1, PT, R5, UR4, !P1 ;  /* 0x0000000405007c0c */ /* 0x000fe2000cf21270 */
[----:B------:R-:W-:Y:S01]  /*77c0*/  VIADD R32, R43, UR28 ;  /* 0x0000001c2b207c36 */ /* 0x000fe20008000000 */
[----:B--2---:R-:W-:Y:S01]  /*77d0*/  PRMT R45, R33, 0x7770, RZ ;  /* 0x00007770212d7816 */ /* 0x004fe200000000ff */
[----:B------:R-:W-:Y:S01]  /*77e0*/  @P0 STG.E.U8 desc[UR14][R26.64], R47 ;  /* 0x0000002f1a000986 */ /* 0x000fe2000c10110e */
[-C--:B------:R-:W-:Y:S01]  /*77f0*/  IADD3 R36, P0, R43, R7.reuse, RZ ;  /* 0x000000072b247210 */ /* 0x080fe20007f1e0ff */
[----:B------:R-:W-:Y:S01]  /*7800*/  VIADD R25, R4, 0xe ;  /* 0x0000000e04197836 */ /* 0x000fe20000000000 */
[----:B------:R-:W-:Y:S01]  /*7810*/  SHF.R.S32.HI R44, RZ, 0x1f, R32 ;  /* 0x0000001fff2c7819 */ /* 0x000fe20000011420 */
[----:B------:R0:W-:Y:S01]  /*7820*/  @P5 STG.E.U8 desc[UR14][R40.64], R45 ;  /* 0x0000002d28005986 */ /* 0x0001e2000c10110e */
[----:B------:R-:W-:Y:S01]  /*7830*/  ISETP.LT.AND P5, PT, R0, UR6, !P2 ;  /* 0x0000000600007c0c */ /* 0x000fe2000d7a1270 */
[----:B------:R-:W-:Y:S01]  /*7840*/  IMAD.X R37, R42, 0x1, R24, P0 ;  /* 0x000000012a257824 */ /* 0x000fe200000e0618 */
[-C--:B------:R-:W-:Y:S01]  /*7850*/  IADD3 R38, P6, R32, R6.reuse, RZ ;  /* 0x0000000620267210 */ /* 0x080fe20007fde0ff */
[----:B------:R-:W-:Y:S01]  /*7860*/  ULDC UR4, c[0x0][0x22c] ;  /* 0x00008b0000047ab9 */ /* 0x000fe20000000800 */
[----:B------:R-:W-:Y:S01]  /*7870*/  PRMT R43, R33, 0x7771, RZ ;  /* 0x00007771212b7816 */ /* 0x000fe200000000ff */
[----:B------:R-:W-:Y:S01]  /*7880*/  ULDC UR6, c[0x0][0x228] ;  /* 0x00008a0000067ab9 */ /* 0x000fe20000000800 */
[----:B------:R-:W-:Y:S01]  /*7890*/  ISETP.GE.AND P0, PT, R25, UR4, PT ;  /* 0x0000000419007c0c */ /* 0x000fe2000bf06270 */
[----:B------:R-:W-:Y:S01]  /*78a0*/  ULDC UR4, c[0x0][0x228] ;  /* 0x00008a0000047ab9 */ /* 0x000fe20000000800 */
[----:B------:R-:W-:Y:S01]  /*78b0*/  IMAD.X R39, R44, 0x1, R3, P6 ;  /* 0x000000012c277824 */ /* 0x000fe200030e0603 */
[----:B------:R1:W-:Y:S01]  /*78c0*/  @P1 STG.E.U8 desc[UR14][R36.64], R43 ;  /* 0x0000002b24001986 */ /* 0x0003e2000c10110e */
[----:B------:R-:W-:Y:S01]  /*78d0*/  ISETP.LT.AND P1, PT, R5, UR4, !P2 ;  /* 0x0000000405007c0c */ /* 0x000fe2000d721270 */
[----:B0-----:R-:W-:Y:S01]  /*78e0*/  VIADD R40, R32, UR28 ;  /* 0x0000001c20287c36 */ /* 0x001fe20008000000 */
[----:B------:R-:W-:Y:S01]  /*78f0*/  PRMT R41, R33, 0x7772, RZ ;  /* 0x0000777221297816 */ /* 0x000fe200000000ff */
[----:B------:R-:W-:Y:S01]  /*7900*/  VIADD R25, R4, 0xf ;  /* 0x0000000f04197836 */ /* 0x000fe20000000000 */
[----:B------:R-:W-:Y:S01]  /*7910*/  IADD3 R26, P2, R32, R7, RZ ;  /* 0x00000007201a7210 */ /* 0x000fe20007f5e0ff */
[----:B------:R-:W-:Y:S01]  /*7920*/  ULDC UR4, c[0x0][0x22c] ;  /* 0x00008b0000047ab9 */ /* 0x000fe20000000800 */
[----:B------:R-:W-:Y:S01]  /*7930*/  SHF.R.S32.HI R42, RZ, 0x1f, R40 ;  /* 0x0000001fff2a7819 */ /* 0x000fe20000011428 */
[----:B------:R0:W-:Y:S01]  /*7940*/  @P5 STG.E.U8 desc[UR14][R38.64], R41 ;  /* 0x0000002926005986 */ /* 0x0001e2000c10110e */
[----:B------:R-:W-:Y:S01]  /*7950*/  ISETP.LT.AND P5, PT, R0, UR6, !P4 ;  /* 0x0000000600007c0c */ /* 0x000fe2000e7a1270 */
[----:B------:R-:W-:Y:S01]  /*7960*/  IMAD.X R27, R44, 0x1, R24, P2 ;  /* 0x000000012c1b7824 */ /* 0x000fe200010e0618 */
[----:B------:R-:W-:Y:S01]  /*7970*/  IADD3 R32, P6, R40, R6, RZ ;  /* 0x0000000628207210 */ /* 0x000fe20007fde0ff */
[----:B------:R-:W-:Y:S01]  /*7980*/  ULDC UR6, c[0x0][0x228] ;  /* 0x00008a0000067ab9 */ /* 0x000fe20000000800 */
[----:B------:R-:W-:Y:S01]  /*7990*/  ISETP.GE.AND P2, PT, R25, UR4, PT ;  /* 0x0000000419007c0c */ /* 0x000fe2000bf46270 */
[----:B------:R-:W-:Y:S01]  /*79a0*/  ULDC UR4, c[0x0][0x228] ;  /* 0x00008a0000047ab9 */ /* 0x000fe20000000800 */
[----:B------:R-:W-:Y:S01]  /*79b0*/  VIADD R25, R4, 0x10 ;  /* 0x0000001004197836 */ /* 0x000fe20000000000 */
[----:B-1----:R-:W-:-:S02]  /*79c0*/  PRMT R43, R34, 0x7771, RZ ;  /* 0x00007771222b7816 */ /* 0x002fc400000000ff */
[----:B0-----:R-:W-:Y:S01]  /*79d0*/  PRMT R41, R33, 0x7773, RZ ;  /* 0x0000777321297816 */ /* 0x001fe200000000ff */
[----:B------:R-:W-:Y:S01]  /*79e0*/  IMAD.X R33, R42, 0x1, R3, P6 ;  /* 0x000000012a217824 */ /* 0x000fe200030e0603 */
[----:B------:R-:W-:Y:S01]  /*79f0*/  PRMT R39, R34, 0x7770, RZ ;  /* 0x0000777022277816 */ /* 0x000fe200000000ff */
[C---:B------:R-:W-:Y:S02]  /*7a00*/  VIADD R38, R40.reuse, UR28 ;  /* 0x0000001c28267c36 */ /* 0x040fe40008000000 */
[----:B------:R0:W-:Y:S01]  /*7a10*/  @P1 STG.E.U8 desc[UR14][R26.64], R41 ;  /* 0x000000291a001986 */ /* 0x0001e2000c10110e */
[----:B------:R-:W-:Y:S01]  /*7a20*/  ISETP.LT.AND P1, PT, R5, UR4, !P4 ;  /* 0x0000000405007c0c */ /* 0x000fe2000e721270 */
[----:B------:R-:W-:Y:S01]  /*7a30*/  ULDC UR4, c[0x0][0x22c] ;  /* 0x00008b0000047ab9 */ /* 0x000fe20000000800 */
[----:B------:R-:W-:Y:S01]  /*7a40*/  IADD3 R36, P4, R40, R7, RZ ;  /* 0x0000000728247210 */ /* 0x000fe20007f9e0ff */
[----:B------:R1:W-:Y:S01]  /*7a50*/  @P5 STG.E.U8 desc[UR14][R32.64], R39 ;  /* 0x0000002720005986 */ /* 0x0003e2000c10110e */
[----:B------:R-:W-:Y:S01]  /*7a60*/  ISETP.LT.AND P5, PT, R0, UR6, !P3 ;  /* 0x0000000600007c0c */ /* 0x000fe2000dfa1270 */
[----:B------:R-:W-:Y:S01]  /*7a70*/  ULDC UR6, c[0x0][0x228] ;  /* 0x00008a0000067ab9 */ /* 0x000fe20000000800 */
[----:B------:R-:W-:Y:S01]  /*7a80*/  SHF.R.S32.HI R40, RZ, 0x1f, R38 ;  /* 0x0000001fff287819 */ /* 0x000fe20000011426 */
[----:B------:R-:W-:Y:S01]  /*7a90*/  IMAD.X R37, R42, 0x1, R24, P4 ;  /* 0x000000012a257824 */ /* 0x000fe200020e0618 */
[----:B------:R-:W-:Y:S01]  /*7aa0*/  ISETP.GE.AND P4, PT, R25, UR4, PT ;  /* 0x0000000419007c0c */ /* 0x000fe2000bf86270 */
[----:B------:R-:W-:Y:S01]  /*7ab0*/  ULDC UR4, c[0x0][0x228] ;  /* 0x00008a0000047ab9 */ /* 0x000fe20000000800 */
[----:B------:R-:W-:Y:S01]  /*7ac0*/  VIADD R25, R4, 0x11 ;  /* 0x0000001104197836 */ /* 0x000fe20000000000 */
[----:B0-----:R-:W-:-:S02]  /*7ad0*/  IADD3 R26, P6, R38, R6, RZ ;  /* 0x00000006261a7210 */ /* 0x001fc40007fde0ff */
[----:B------:R0:W-:Y:S01]  /*7ae0*/  @P1 STG.E.U8 desc[UR14][R36.64], R43 ;  /* 0x0000002b24001986 */ /* 0x0001e2000c10110e */
[----:B------:R-:W-:Y:S01]  /*7af0*/  ISETP.LT.AND P1, PT, R5, UR4, !P3 ;  /* 0x0000000405007c0c */ /* 0x000fe2000df21270 */
[----:B------:R-:W-:Y:S01]  /*7b00*/  ULDC UR4, c[0x0][0x22c] ;  /* 0x00008b0000047ab9 */ /* 0x000fe20000000800 */
[----:B------:R-:W-:Y:S01]  /*7b10*/  IMAD.X R27, R40, 0x1, R3, P6 ;  /* 0x00000001281b7824 */ /* 0x000fe200030e0603 */
[----:B-1----:R-:W-:Y:S02]  /*7b20*/  PRMT R39, R34, 0x7772, RZ ;  /* 0x0000777222277816 */ /* 0x002fe400000000ff */
[C---:B------:R-:W-:Y:S01]  /*7b30*/  IADD3 R32, P3, R38.reuse, R7, RZ ;  /* 0x0000000726207210 */ /* 0x040fe20007f7e0ff */
[----:B------:R-:W-:Y:S01]  /*7b40*/  VIADD R38, R38, UR28 ;  /* 0x0000001c26267c36 */ /* 0x000fe20008000000 */
[----:B------:R-:W-:Y:S01]  /*7b50*/  PRMT R41, R34, 0x7773, RZ ;  /* 0x0000777322297816 */ /* 0x000fe200000000ff */
[----:B------:R1:W-:Y:S01]  /*7b60*/  @P5 STG.E.U8 desc[UR14][R26.64], R39 ;  /* 0x000000271a005986 */ /* 0x0003e2000c10110e */
[----:B------:R-:W-:Y:S01]  /*7b70*/  ISETP.LT.AND P5, PT, R0, UR6, !P0 ;  /* 0x0000000600007c0c */ /* 0x000fe2000c7a1270 */
[----:B------:R-:W-:Y:S01]  /*7b80*/  ULDC UR6, c[0x0][0x228] ;  /* 0x00008a0000067ab9 */ /* 0x000fe20000000800 */
[----:B------:R-:W-:Y:S01]  /*7b90*/  SHF.R.S32.HI R34, RZ, 0x1f, R38 ;  /* 0x0000001fff227819 */ /* 0x000fe20000011426 */
[----:B------:R-:W-:Y:S01]  /*7ba0*/  IMAD.X R33, R40, 0x1, R24, P3 ;  /* 0x0000000128217824 */ /* 0x000fe200018e0618 */
[----:B------:R-:W-:Y:S01]  /*7bb0*/  ISETP.GE.AND P3, PT, R25, UR4, PT ;  /* 0x0000000419007c0c */ /* 0x000fe2000bf66270 */
[----:B------:R-:W-:Y:S01]  /*7bc0*/  VIADD R25, R4, 0x12 ;  /* 0x0000001204197836 */ /* 0x000fe20000000000 */
[----:B------:R-:W-:Y:S01]  /*7bd0*/  ISETP.LT.AND P0, PT, R5, UR6, !P0 ;  /* 0x0000000605007c0c */ /* 0x000fe2000c701270 */
[----:B------:R-:W-:Y:S01]  /*7be0*/  ULDC UR4, c[0x0][0x22c] ;  /* 0x00008b0000047ab9 */ /* 0x000fe20000000800 */
[----:B------:R2:W-:Y:S01]  /*7bf0*/  @P1 STG.E.U8 desc[UR14][R32.64], R41 ;  /* 0x0000002920001986 */ /* 0x0005e2000c10110e */
[----:B0-----:R-:W-:Y:S01]  /*7c00*/  PRMT R43, R35, 0x7772, RZ ;  /* 0x00007772232b7816 */ /* 0x001fe200000000ff */
[----:B------:R-:W-:Y:S01]  /*7c10*/  ULDC UR6, c[0x0][0x228] ;  /* 0x00008a0000067ab9 */ /* 0x000fe20000000800 */
[----:B-1----:R-:W-:-:S02]  /*7c20*/  IADD3 R26, P6, R38, R6, RZ ;  /* 0x00000006261a7210 */ /* 0x002fc40007fde0ff */
[----:B------:R-:W-:Y:S02]  /*7c30*/  PRMT R39, R35, 0x7770, RZ ;  /* 0x0000777023277816 */ /* 0x000fe400000000ff */
[----:B------:R-:W-:Y:S01]  /*7c40*/  ISETP.GE.AND P1, PT, R25, UR4, PT ;  /* 0x0000000419007c0c */ /* 0x000fe2000bf26270 */
[----:B------:R-:W-:Y:S01]  /*7c50*/  IMAD.X R27, R34, 0x1, R3, P6 ;  /* 0x00000001221b7824 */ /* 0x000fe200030e0603 */
[C---:B------:R-:W-:Y:S01]  /*7c60*/  IADD3 R36, P6, R38.reuse, R7, RZ ;  /* 0x0000000726247210 */ /* 0x040fe20007fde0ff */
[----:B------:R-:W-:Y:S01]  /*7c70*/  ULDC UR4, c[0x0][0x228] ;  /* 0x00008a0000047ab9 */ /* 0x000fe20000000800 */
[----:B------:R-:W-:Y:S01]  /*7c80*/  VIADD R38, R38, UR28 ;  /* 0x0000001c26267c36 */ /* 0x000fe20008000000 */
[C---:B------:R-:W-:Y:S01]  /*7c90*/  PRMT R25, R35.reuse, 0x7771, RZ ;  /* 0x0000777123197816 */ /* 0x040fe200000000ff */
[----:B------:R0:W-:Y:S01]  /*7ca0*/  @P5 STG.E.U8 desc[UR14][R26.64], R39 ;  /* 0x000000271a005986 */ /* 0x0001e2000c10110e */
[----:B------:R-:W-:Y:S01]  /*7cb0*/  IMAD.X R37, R34, 0x1, R24, P6 ;  /* 0x0000000122257824 */ /* 0x000fe200030e0618 */
[----:B------:R-:W-:Y:S01]  /*7cc0*/  ISETP.LT.AND P5, PT, R0, UR4, !P2 ;  /* 0x0000000400007c0c */ /* 0x000fe2000d7a1270 */
[----:B------:R-:W-:Y:S01]  /*7cd0*/  ULDC UR4, c[0x0][0x248] ;  /* 0x0000920000047ab9 */ /* 0x000fe20000000800 */
[----:B--2---:R-:W-:-:S02]  /*7ce0*/  PRMT R41, R35, 0x7773, RZ ;  /* 0x0000777323297816 */ /* 0x004fc400000000ff */
[----:B------:R-:W-:Y:S01]  /*7cf0*/  SHF.R.S32.HI R35, RZ, 0x1f, R38 ;  /* 0x0000001fff237819 */ /* 0x000fe20000011426 */
[----:B------:R1:W-:Y:S01]  /*7d00*/  @P0 STG.E.U8 desc[UR14][R36.64], R25 ;  /* 0x0000001924000986 */ /* 0x0003e2000c10110e */
[CC--:B------:R-:W-:Y:S02]  /*7d10*/  IADD3 R32, P6, R38.reuse, R6.reuse, RZ ;  /* 0x0000000626207210 */ /* 0x0c0fe40007fde0ff */
[----:B------:R-:W-:Y:S01]  /*7d20*/  ISETP.LT.AND P0, PT, R5, UR6, !P2 ;  /* 0x0000000605007c0c */ /* 0x000fe2000d701270 */
[----:B------:R-:W-:Y:S01]  /*7d30*/  ULDC UR6, c[0x0][0x228] ;  /* 0x00008a0000067ab9 */ /* 0x000fe20000000800 */
[-C--:B0-----:R-:W-:Y:S01]  /*7d40*/  IADD3 R26, P2, R38, R7.reuse, RZ ;  /* 0x00000007261a7210 */ /* 0x081fe20007f5e0ff */
[C---:B------:R-:W-:Y:S01]  /*7d50*/  IMAD.X R33, R35.reuse, 0x1, R3, P6 ;  /* 0x0000000123217824 */ /* 0x040fe200030e0603 */
[----:B------:R-:W-:Y:S01]  /*7d60*/  ISETP.LT.AND P6, PT, R0, UR8, !P4 ;  /* 0x0000000800007c0c */ /* 0x000fe2000e7c1270 */
[----:B------:R-:W-:Y:S01]  /*7d70*/  VIADD R39, R38, UR4 ;  /* 0x0000000426277c36 */ /* 0x000fe20008000000 */
[----:B------:R-:W-:Y:S01]  /*7d80*/  ULDC UR4, c[0x0][0x22c] ;  /* 0x00008b0000047ab9 */ /* 0x000fe20000000800 */
[----:B------:R-:W-:Y:S01]  /*7d90*/  IMAD.X R27, R35, 0x1, R24, P2 ;  /* 0x00000001231b7824 */ /* 0x000fe200010e0618 */
[----:B------:R0:W-:Y:S01]  /*7da0*/  @P5 STG.E.U8 desc[UR14][R32.64], R43 ;  /* 0x0000002b20005986 */ /* 0x0001e2000c10110e */
[----:B-1----:R-:W-:Y:S01]  /*7db0*/  VIADD R25, R4, 0x13 ;  /* 0x0000001304197836 */ /* 0x002fe20000000000 */
[----:B------:R-:W-:Y:S01]  /*7dc0*/  SHF.R.S32.HI R38, RZ, 0x1f, R39 ;  /* 0x0000001fff267819 */ /* 0x000fe20000011427 */
[----:B------:R-:W-:Y:S01]  /*7dd0*/  ULDC UR8, c[0x0][0x228] ;  /* 0x00008a0000087ab9 */ /* 0x000fe20000000800 */
[-C--:B------:R-:W-:Y:S01]  /*7de0*/  IADD3 R34, P5, R39, R6.reuse, RZ ;  /* 0x0000000627227210 */ /* 0x080fe20007fbe0ff */
[----:B------:R1:W-:Y:S01]  /*7df0*/  @P0 STG.E.U8 desc[UR14][R26.64], R41 ;  /* 0x000000291a000986 */ /* 0x0003e2000c10110e */
[----:B------:R-:W-:Y:S01]  /*7e00*/  ISETP.GE.AND P2, PT, R25, UR4, PT ;  /* 0x0000000419007c0c */ /* 0x000fe2000bf46270 */
[----:B------:R-:W-:Y:S01]  /*7e10*/  ULDC UR4, c[0x0][0x248] ;  /* 0x0000920000047ab9 */ /* 0x000fe20000000800 */
[----:B------:R-:W-:Y:S01]  /*7e20*/  PRMT R37, R28, 0x7770, RZ ;  /* 0x000077701c257816 */ /* 0x000fe200000000ff */
[--C-:B------:R-:W-:Y:S01]  /*7e30*/  IMAD.X R35, R38, 0x1, R3.reuse, P5 ;  /* 0x0000000126237824 */ /* 0x100fe200028e0603 */
[----:B------:R-:W-:Y:S01]  /*7e40*/  ISETP.LT.AND P0, PT, R5, UR6, !P4 ;  /* 0x0000000605007c0c */ /* 0x000fe2000e701270 */
[C---:B------:R-:W-:Y:S01]  /*7e50*/  VIADD R36, R39.reuse, UR4 ;  /* 0x0000000427247c36 */ /* 0x040fe20008000000 */
[----:B------:R-:W-:Y:S01]  /*7e60*/  ISETP.LT.AND P5, PT, R0, UR8, !P3 ;  /* 0x0000000800007c0c */ /* 0x000fe2000dfa1270 */
[----:B------:R-:W-:Y:S01]  /*7e70*/  VIADD R25, R4, 0x14 ;  /* 0x0000001404197836 */ /* 0x000fe20000000000 */
[-C--:B0-----:R-:W-:Y:S01]  /*7e80*/  IADD3 R32, P4, R39, R7.reuse, RZ ;  /* 0x0000000727207210 */ /* 0x081fe20007f9e0ff */
[----:B------:R0:W-:Y:S01]  /*7e90*/  @P6 STG.E.U8 desc[UR14][R34.64], R37 ;  /* 0x0000002522006986 */ /* 0x0001e2000c10110e */
[----:B------:R-:W-:Y:S01]  /*7ea0*/  SHF.R.S32.HI R40, RZ, 0x1f, R36 ;  /* 0x0000001fff287819 */ /* 0x000fe20000011424 */
[----:B------:R-:W-:Y:S01]  /*7eb0*/  ULDC UR4, c[0x0][0x22c] ;  /* 0x00008b0000047ab9 */ /* 0x000fe20000000800 */
[-C--:B-1----:R-:W-:Y:S01]  /*7ec0*/  IADD3 R26, P6, R36, R6.reuse, RZ ;  /* 0x00000006241a7210 */ /* 0x082fe20007fde0ff */
[--C-:B------:R-:W-:Y:S01]  /*7ed0*/  IMAD.X R33, R38, 0x1, R24.reuse, P4 ;  /* 0x0000000126217824 */ /* 0x100fe200020e0618 */
[C---:B------:R-:W-:Y:S01]  /*7ee0*/  PRMT R41, R28.reuse, 0x7771, RZ ;  /* 0x000077711c297816 */ /* 0x040fe200000000ff */
[----:B------:R-:W-:Y:S01]  /*7ef0*/  ULDC UR6, c[0x0][0x228] ;  /* 0x00008a0000067ab9 */ /* 0x000fe20000000800 */
[----:B------:R-:W-:Y:S01]  /*7f00*/  PRMT R39, R28, 0x7772, RZ ;  /* 0x000077721c277816 */ /* 0x000fe200000000ff */
[----:B------:R-:W-:Y:S01]  /*7f10*/  IMAD.X R27, R40, 0x1, R3, P6 ;  /* 0x00000001281b7824 */ /* 0x000fe200030e0603 */
[----:B------:R-:W-:Y:S01]  /*7f20*/  ISETP.GE.AND P4, PT, R25, UR4, PT ;  /* 0x0000000419007c0c */ /* 0x000fe2000bf86270 */
[----:B------:R1:W-:Y:S01]  /*7f30*/  @P0 STG.E.U8 desc[UR14][R32.64], R41 ;  /* 0x0000002920000986 */ /* 0x0003e2000c10110e */
[----:B------:R-:W-:Y:S01]  /*7f40*/  ULDC UR4, c[0x0][0x248] ;  /* 0x0000920000047ab9 */ /* 0x000fe20000000800 */
[----:B------:R-:W-:Y:S01]  /*7f50*/  ISETP.LT.AND P0, PT, R5, UR6, !P3 ;  /* 0x0000000605007c0c */ /* 0x000fe2000df01270 */
[----:B------:R-:W-:Y:S01]  /*7f60*/  ULDC UR8, c[0x0][0x228] ;  /* 0x00008a0000087ab9 */ /* 0x000fe20000000800 */
[----:B0-----:R-:W-:Y:S01]  /*7f70*/  VIADD R37, R36, UR4 ;  /* 0x0000000424257c36 */ /* 0x001fe20008000000 */
[----:B------:R0:W-:Y:S01]  /*7f80*/  @P5 STG.E.U8 desc[UR14][R26.64], R39 ;  /* 0x000000271a005986 */ /* 0x0001e2000c10110e */
[----:B------:R-:W-:Y:S01]  /*7f90*/  ISETP.LT.AND P5, PT, R0, UR8, !P1 ;  /* 0x0000000800007c0c */ /* 0x000fe2000cfa1270 */
[----:B------:R-:W-:Y:S01]  /*7fa0*/  VIADD R25, R4, 0x15 ;  /* 0x0000001504197836 */ /* 0x000fe20000000000 */
[-C--:B------:R-:W-:Y:S01]  /*7fb0*/  IADD3 R34, P3, R36, R7.reuse, RZ ;  /* 0x0000000724227210 */ /* 0x080fe20007f7e0ff */
[----:B------:R-:W-:Y:S01]  /*7fc0*/  ULDC UR6, c[0x0][0x228] ;  /* 0x00008a0000067ab9 */ /* 0x000fe20000000800 */
[----:B------:R-:W-:Y:S01]  /*7fd0*/  SHF.R.S32.HI R36, RZ, 0x1f, R37 ;  /* 0x0000001fff247819 */ /* 0x000fe20000011425 */
[----:B------:R-:W-:Y:S01]  /*7fe0*/  ULDC UR4, c[0x0][0x22c] ;  /* 0x00008b0000047ab9 */ /* 0x000fe20000000800 */
[-C--:B-1----:R-:W-:Y:S01]  /*7ff0*/  IADD3 R32, P6, R37, R6.reuse, RZ ;  /* 0x0000000625207210 */ /* 0x082fe20007fde0ff */
[--C-:B------:R-:W-:Y:S01]  /*8000*/  IMAD.X R35, R40, 0x1, R24.reuse, P3 ;  /* 0x0000000128237824 */ /* 0x100fe200018e0618 */
[----:B------:R-:W-:Y:S01]  /*8010*/  PRMT R41, R28, 0x7773, RZ ;  /* 0x000077731c297816 */ /* 0x000fe200000000ff */
[----:B------:R-:W-:Y:S01]  /*8020*/  ULDC UR8, c[0x0][0x228] ;  /* 0x00008a0000087ab9 */ /* 0x000fe20000000800 */
[----:B------:R-:W-:Y:S01]  /*8030*/  ISETP.LT.AND P1, PT, R5, UR6, !P1 ;  /* 0x0000000605007c0c */ /* 0x000fe2000cf21270 */
[----:B------:R-:W-:Y:S01]  /*8040*/  IMAD.X R33, R36, 0x1, R3, P6 ;  /* 0x0000000124217824 */ /* 0x000fe200030e0603 */
[----:B0-----:R-:W-:Y:S01]  /*8050*/  PRMT R39, R29, 0x7770, RZ ;  /* 0x000077701d277816 */ /* 0x001fe200000000ff */
[----:B------:R0:W-:Y:S01]  /*8060*/  @P0 STG.E.U8 desc[UR14][R34.64], R41 ;  /* 0x0000002922000986 */ /* 0x0001e2000c10110e */
[----:B------:R-:W-:Y:S01]  /*8070*/  ISETP.GE.AND P3, PT, R25, UR4, PT ;  /* 0x0000000419007c0c */ /* 0x000fe2000bf66270 */
[----:B------:R-:W-:Y:S01]  /*8080*/  ULDC UR4, c[0x0][0x248] ;  /* 0x0000920000047ab9 */ /* 0x000fe20000000800 */
[C---:B------:R-:W-:Y:S01]  /*8090*/  IADD3 R26, P0, R37.reuse, R7, RZ ;  /* 0x00000007251a7210 */ /* 0x040fe20007f1e0ff */
[----:B------:R-:W-:Y:S01]  /*80a0*/  VIADD R28, R37, UR4 ;  /* 0x00000004251c7c36 */ /* 0x000fe20008000000 */
[----:B------:R1:W-:Y:S01]  /*80b0*/  @P5 STG.E.U8 desc[UR14][R32.64], R39 ;  /* 0x0000002720005986 */ /* 0x0003e2000c10110e */
[----:B------:R-:W-:Y:S01]  /*80c0*/  ISETP.LT.AND P5, PT, R0, UR8, !P2 ;  /* 0x0000000800007c0c */ /* 0x000fe2000d7a1270 */
[----:B------:R-:W-:Y:S01]  /*80d0*/  VIADD R25, R4, 0x16 ;  /* 0x0000001604197836 */ /* 0x000fe20000000000 */
[----:B------:R-:W-:Y:S01]  /*80e0*/  ULDC UR6, c[0x0][0x228] ;  /* 0x00008a0000067ab9 */ /* 0x000fe20000000800 */
[----:B------:R-:W-:Y:S01]  /*80f0*/  IMAD.X R27, R36, 0x1, R24, P0 ;  /* 0x00000001241b7824 */ /* 0x000fe200000e0618 */
[----:B------:R-:W-:Y:S01]  /*8100*/  SHF.R.S32.HI R38, RZ, 0x1f, R28 ;  /* 0x0000001fff267819 */ /* 0x000fe2000001141c */
[----:B------:R-:W-:Y:S01]  /*8110*/  ULDC UR4, c[0x0][0x22c] ;  /* 0x00008b0000047ab9 */ /* 0x000fe20000000800 */
[----:B0-----:R-:W-:Y:S01]  /*8120*/  IADD3 R34, P6, R28, R6, RZ ;  /* 0x000000061c227210 */ /* 0x001fe20007fde0ff */
[----:B------:R-:W-:Y:S01]  /*8130*/  ULDC UR8, c[0x0][0x228] ;  /* 0x00008a0000087ab9 */ /* 0x000fe20000000800 */
[----:B------:R-:W-:-:S02]  /*8140*/  PRMT R37, R29, 0x7772, RZ ;  /* 0x000077721d257816 */ /* 0x000fc400000000ff */
[----:B------:R-:W-:Y:S01]  /*8150*/  ISETP.GE.AND P0, PT, R25, UR4, PT ;  /* 0x0000000419007c0c */ /* 0x000fe2000bf06270 */
[----:B------:R-:W-:Y:S01]  /*8160*/  IMAD.X R35, R38, 0x1, R3, P6 ;  /* 0x0000000126237824 */ /* 0x000fe200030e0603 */
[----:B-1----:R-:W-:Y:S01]  /*8170*/  PRMT R39, R29, 0x7771, RZ ;  /* 0x000077711d277816 */ /* 0x002fe200000000ff */
[----:B------:R-:W-:Y:S01]  /*8180*/  ULDC UR4, c[0x0][0x248] ;  /* 0x0000920000047ab9 */ /* 0x000fe20000000800 */
[----:B------:R-:W-:Y:S02]  /*8190*/  VIADD R25, R4, 0x17 ;  /* 0x0000001704197836 */ /* 0x000fe40000000000 */
[C---:B------:R-:W-:Y:S01]  /*81a0*/  VIADD R36, R28.reuse, UR4 ;  /* 0x000000041c247c36 */ /* 0x040fe20008000000 */
        /* <DEDUP_REMOVED lines=12> */
[----:B0-----:R-:W-:Y:S01]  /*8270*/  IADD3 R26, P6, R36, R6, RZ ;  /* 0x00000006241a7210 */ /* 0x001fe20007fde0ff */
[----:B------:R-:W-:Y:S01]  /*8280*/  ULDC UR8, c[0x0][0x228] ;  /* 0x00008a0000087ab9 */ /* 0x000fe20000000800 */
[----:B-1----:R-:W-:-:S03]  /*8290*/  PRMT R37, R29, 0x7773, RZ ;  /* 0x000077731d257816 */ /* 0x002fc600000000ff */
[----:B------:R-:W-:Y:S01]  /*82a0*/  IMAD.X R27, R40, 0x1, R3, P6 ;  /* 0x00000001281b7824 */ /* 0x000fe200030e0603 */
[----:B------:R-:W-:Y:S01]  /*82b0*/  PRMT R35, R30, 0x7770, RZ ;  /* 0x000077701e237816 */ /* 0x000fe200000000ff */
[C---:B------:R-:W-:Y:S01]  /*82c0*/  VIADD R34, R36.reuse, UR4 ;  /* 0x0000000424227c36 */ /* 0x040fe20008000000 */
[----:B------:R-:W-:Y:S01]  /*82d0*/  ULDC UR4, c[0x0][0x22c] ;  /* 0x00008b0000047ab9 */ /* 0x000fe20000000800 */
[----:B------:R0:W-:Y:S01]  /*82e0*/  @P1 STG.E.U8 desc[UR14][R32.64], R37 ;  /* 0x0000002520001986 */ /* 0x0001e2000c10110e */
[----:B------:R-:W-:Y:S01]  /*82f0*/  ISETP.LT.AND P1, PT, R5, UR6, !P4 ;  /* 0x0000000605007c0c */ /* 0x000fe2000e721270 */
[----:B------:R-:W-:Y:S01]  /*8300*/  ULDC UR6, c[0x0][0x228] ;  /* 0x00008a0000067ab9 */ /* 0x000fe20000000800 */
[----:B------:R-:W-:Y:S01]  /*8310*/  IADD3 R28, P4, R36, R7, RZ ;  /* 0x00000007241c7210 */ /* 0x000fe20007f9e0ff */
[----:B------:R1:W-:Y:S01]  /*8320*/  @P5 STG.E.U8 desc[UR14][R26.64], R35 ;  /* 0x000000231a005986 */ /* 0x0003e2000c10110e */
[----:B------:R-:W-:Y:S01]  /*8330*/  ISETP.LT.AND P5, PT, R0, UR6, !P3 ;  /* 0x0000000600007c0c */ /* 0x000fe2000dfa1270 */
[----:B------:R-:W-:-:S02]  /*8340*/  ULDC UR6, c[0x0][0x22c] ;  /* 0x00008b0000067ab9 */ /* 0x000fc40000000800 */
[----:B------:R-:W-:Y:S01]  /*8350*/  IMAD.X R29, R40, 0x1, R24, P4 ;  /* 0x00000001281d7824 */ /* 0x000fe200020e0618 */
[----:B------:R-:W-:Y:S01]  /*8360*/  ISETP.GE.AND P4, PT, R25, UR4, PT ;  /* 0x0000000419007c0c */ /* 0x000fe2000bf86270 */
[----:B------:R-:W-:Y:S01]  /*8370*/  ULDC UR4, c[0x0][0x228] ;  /* 0x00008a0000047ab9 */ /* 0x000fe20000000800 */
[----:B------:R-:W-:Y:S01]  /*8380*/  VIADD R25, R4, 0x19 ;  /* 0x0000001904197836 */ /* 0x000fe20000000000 */
[----:B0-----:R-:W-:Y:S02]  /*8390*/  PRMT R37, R30, 0x7771, RZ ;  /* 0x000077711e257816 */ /* 0x001fe400000000ff */
[----:B------:R-:W-:Y:S02]  /*83a0*/  SHF.R.S32.HI R33, RZ, 0x1f, R34 ;  /* 0x0000001fff217819 */ /* 0x000fe40000011422 */
[----:B-1----:R-:W-:Y:S01]  /*83b0*/  IADD3 R26, P6, R34, R6, RZ ;  /* 0x00000006221a7210 */ /* 0x002fe20007fde0ff */
[----:B------:R0:W-:Y:S01]  /*83c0*/  @P1 STG.E.U8 desc[UR14][R28.64], R37 ;  /* 0x000000251c001986 */ /* 0x0001e2000c10110e */
[----:B------:R-:W-:-:S02]  /*83d0*/  PRMT R35, R30, 0x7772, RZ ;  /* 0x000077721e237816 */ /* 0x000fc400000000ff */
[----:B------:R-:W-:Y:S01]  /*83e0*/  ISETP.LT.AND P1, PT, R5, UR4, !P3 ;  /* 0x0000000405007c0c */ /* 0x000fe2000df21270 */
[C---:B------:R-:W-:Y:S01]  /*83f0*/  IMAD.X R27, R33.reuse, 0x1, R3, P6 ;  /* 0x00000001211b7824 */ /* 0x040fe200030e0603 */
[----:B------:R-:W-:Y:S01]  /*8400*/  ULDC UR4, c[0x0][0x248] ;  /* 0x0000920000047ab9 */ /* 0x000fe20000000800 */
[C---:B------:R-:W-:Y:S01]  /*8410*/  IADD3 R32, P3, R34.reuse, R7, RZ ;  /* 0x0000000722207210 */ /* 0x040fe20007f7e0ff */
[----:B------:R-:W-:Y:S01]  /*8420*/  VIADD R34, R34, UR4 ;  /* 0x0000000422227c36 */ /* 0x000fe20008000000 */
[----:B------:R-:W-:Y:S01]  /*8430*/  ULDC UR4, c[0x0][0x22c] ;  /* 0x00008b0000047ab9 */ /* 0x000fe20000000800 */
[----:B------:R1:W-:Y:S01]  /*8440*/  @P5 STG.E.U8 desc[UR14][R26.64], R35 ;  /* 0x000000231a005986 */ /* 0x0003e2000c10110e */
[----:B------:R-:W-:Y:S01]  /*8450*/  ISETP.LT.AND P5, PT, R0, UR8, !P0 ;  /* 0x0000000800007c0c */ /* 0x000fe2000c7a1270 */
[----:B------:R-:W-:Y:S01]  /*8460*/  IMAD.X R33, R33, 0x1, R24, P3 ;  /* 0x0000000121217824 */ /* 0x000fe200018e0618 */
[----:B------:R-:W-:Y:S01]  /*8470*/  ISETP.GE.AND P3, PT, R25, UR6, PT ;  /* 0x0000000619007c0c */ /* 0x000fe2000bf66270 */
[----:B------:R-:W-:Y:S01]  /*8480*/  ULDC UR6, c[0x0][0x228] ;  /* 0x00008a0000067ab9 */ /* 0x000fe20000000800 */
[----:B------:R-:W-:Y:S01]  /*8490*/  SHF.R.S32.HI R36, RZ, 0x1f, R34 ;  /* 0x0000001fff247819 */ /* 0x000fe20000011422 */
[----:B------:R-:W-:Y:S01]  /*84a0*/  VIADD R25, R4, 0x1a ;  /* 0x0000001a04197836 */ /* 0x000fe20000000000 */
[----:B0-----:R-:W-:Y:S01]  /*84b0*/  PRMT R29, R30, 0x7773, RZ ;  /* 0x000077731e1d7816 */ /* 0x001fe200000000ff */
[----:B------:R-:W-:Y:S01]  /*84c0*/  ULDC UR8, c[0x0][0x228] ;  /* 0x00008a0000087ab9 */ /* 0x000fe20000000800 */
[----:B------:R-:W-:Y:S01]  /*84d0*/  ISETP.LT.AND P0, PT, R5, UR6, !P0 ;  /* 0x0000000605007c0c */ /* 0x000fe2000c701270 */
[----:B------:R-:W-:Y:S01]  /*84e0*/  ULDC UR6, c[0x0][0x228] ;  /* 0x00008a0000067ab9 */ /* 0x000fe20000000800 */
[----:B------:R-:W-:Y:S01]  /*84f0*/  PRMT R37, R31, 0x7770, RZ ;  /* 0x000077701f257816 */ /* 0x000fe200000000ff */
[----:B------:R0:W-:Y:S01]  /*8500*/  @P1 STG.E.U8 desc[UR14][R32.64], R29 ;  /* 0x0000001d20001986 */ /* 0x0001e2000c10110e */
[----:B-1----:R-:W-:-:S02]  /*8510*/  IADD3 R26, P6, R34, R6, RZ ;  /* 0x00000006221a7210 */ /* 0x002fc40007fde0ff */
[----:B------:R-:W-:Y:S01]  /*8520*/  ISETP.GE.AND P1, PT, R25, UR4, PT ;  /* 0x0000000419007c0c */ /* 0x000fe2000bf26270 */
[----:B------:R-:W-:Y:S01]  /*8530*/  ULDC UR4, c[0x0][0x248] ;  /* 0x0000920000047ab9 */ /* 0x000fe20000000800 */
[C---:B------:R-:W-:Y:S01]  /*8540*/  PRMT R25, R31.reuse, 0x7771, RZ ;  /* 0x000077711f197816 */ /* 0x040fe200000000ff */
[----:B------:R-:W-:Y:S01]  /*8550*/  IMAD.X R27, R36, 0x1, R3, P6 ;  /* 0x00000001241b7824 */ /* 0x000fe200030e0603 */
[C---:B------:R-:W-:Y:S01]  /*8560*/  IADD3 R28, P6, R34.reuse, R7, RZ ;  /* 0x00000007221c7210 */ /* 0x040fe20007fde0ff */
[----:B------:R-:W-:Y:S01]  /*8570*/  VIADD R30, R34, UR4 ;  /* 0x00000004221e7c36 */ /* 0x000fe20008000000 */
[C---:B------:R-:W-:Y:S01]  /*8580*/  PRMT R35, R31.reuse, 0x7773, RZ ;  /* 0x000077731f237816 */ /* 0x040fe200000000ff */
[----:B------:R-:W-:Y:S01]  /*8590*/  ULDC UR4, c[0x0][0x248] ;  /* 0x0000920000047ab9 */ /* 0x000fe20000000800 */
[----:B------:R1:W-:Y:S01]  /*85a0*/  @P5 STG.E.U8 desc[UR14][R26.64], R37 ;  /* 0x000000251a005986 */ /* 0x0003e2000c10110e */
[----:B0-----:R-:W-:Y:S01]  /*85b0*/  IMAD.X R29, R36, 0x1, R24, P6 ;  /* 0x00000001241d7824 */ /* 0x001fe200030e0618 */
[----:B------:R-:W-:Y:S01]  /*85c0*/  ISETP.LT.AND P5, PT, R0, UR6, !P2 ;  /* 0x0000000600007c0c */ /* 0x000fe2000d7a1270 */
[----:B------:R-:W-:Y:S01]  /*85d0*/  ULDC UR6, c[0x0][0x228] ;  /* 0x00008a0000067ab9 */ /* 0x000fe20000000800 */
[----:B------:R-:W-:Y:S01]  /*85e0*/  PRMT R33, R31, 0x7772, RZ ;  /* 0x000077721f217816 */ /* 0x000fe200000000ff */
[C---:B------:R-:W-:Y:S01]  /*85f0*/  VIADD R32, R30.reuse, UR4 ;  /* 0x000000041e207c36 */ /* 0x040fe20008000000 */
[----:B------:R-:W-:Y:S01]  /*8600*/  SHF.R.S32.HI R31, RZ, 0x1f, R30 ;  /* 0x0000001fff1f7819 */ /* 0x000fe2000001141e */
[----:B------:R0:W-:Y:S01]  /*8610*/  @P0 STG.E.U8 desc[UR14][R28.64], R25 ;  /* 0x000000191c000986 */ /* 0x0001e2000c10110e */
[----:B------:R-:W-:Y:S01]  /*8620*/  ISETP.LT.AND P0, PT, R5, UR6, !P2 ;  /* 0x0000000605007c0c */ /* 0x000fe2000d701270 */
[----:B------:R-:W-:Y:S01]  /*8630*/  ULDC UR4, c[0x0][0x22c] ;  /* 0x00008b0000047ab9 */ /* 0x000fe20000000800 */
[----:B------:R-:W-:Y:S01]  /*8640*/  SHF.R.S32.HI R34, RZ, 0x1f, R32 ;  /* 0x0000001fff227819 */ /* 0x000fe20000011420 */
[----:B------:R-:W-:Y:S01]  /*8650*/  ULDC UR6, c[0x0][0x228] ;  /* 0x00008a0000067ab9 */ /* 0x000fe20000000800 */
[----:B-1----:R-:W-:-:S02]  /*8660*/  IADD3 R26, P6, R30, R6, RZ ;  /* 0x000000061e1a7210 */ /* 0x002fc40007fde0ff */
[-C--:B------:R-:W-:Y:S02]  /*8670*/  IADD3 R30, P2, R30, R7.reuse, RZ ;  /* 0x000000071e1e7210 */ /* 0x080fe40007f5e0ff */
[----:B------:R-:W-:Y:S01]  /*8680*/  PRMT R37, R20, 0x7770, RZ ;  /* 0x0000777014257816 */ /* 0x000fe200000000ff */
[C-C-:B------:R-:W-:Y:S01]  /*8690*/  IMAD.X R27, R31.reuse, 0x1, R3.reuse, P6 ;  /* 0x000000011f1b7824 */ /* 0x140fe200030e0603 */
[----:B------:R-:W-:Y:S01]  /*86a0*/  ISETP.LT.AND P6, PT, R0, UR8, !P4 ;  /* 0x0000000800007c0c */ /* 0x000fe2000e7c1270 */
[----:B0-----:R-:W-:Y:S01]  /*86b0*/  VIADD R25, R4, 0x1b ;  /* 0x0000001b04197836 */ /* 0x001fe20000000000 */
[----:B------:R-:W-:Y:S01]  /*86c0*/  ULDC UR8, c[0x0][0x228] ;  /* 0x00008a0000087ab9 */ /* 0x000fe20000000800 */
[----:B------:R-:W-:Y:S01]  /*86d0*/  IMAD.X R31, R31, 0x1, R24, P2 ;  /* 0x000000011f1f7824 */ /* 0x000fe200010e0618 */
[----:B------:R0:W-:Y:S01]  /*86e0*/  @P5 STG.E.U8 desc[UR14][R26.64], R33 ;  /* 0x000000211a005986 */ /* 0x0001e2000c10110e */
[----:B------:R-:W-:Y:S02]  /*86f0*/  IADD3 R28, P5, R32, R6, RZ ;  /* 0x00000006201c7210 */ /* 0x000fe40007fbe0ff */
[----:B------:R-:W-:Y:S01]  /*8700*/  ISETP.GE.AND P2, PT, R25, UR4, PT ;  /* 0x0000000419007c0c */ /* 0x000fe2000bf46270 */
[----:B------:R1:W-:Y:S01]  /*8710*/  @P0 STG.E.U8 desc[UR14][R30.64], R35 ;  /* 0x000000231e000986 */ /* 0x0003e2000c10110e */
[----:B------:R-:W-:Y:S01]  /*8720*/  ULDC UR4, c[0x0][0x248] ;  /* 0x0000920000047ab9 */ /* 0x000fe20000000800 */
[----:B------:R-:W-:Y:S01]  /*8730*/  IMAD.X R29, R34, 0x1, R3, P5 ;  /* 0x00000001221d7824 */ /* 0x000fe200028e0603 */
[----:B------:R-:W-:Y:S01]  /*8740*/  ISETP.LT.AND P0, PT, R5, UR6, !P4 ;  /* 0x0000000605007c0c */ /* 0x000fe2000e701270 */
[----:B------:R-:W-:Y:S01]  /*8750*/  VIADD R25, R4, 0x1c ;  /* 0x0000001c04197836 */ /* 0x000fe20000000000 */
[----:B------:R-:W-:Y:S01]  /*8760*/  ISETP.LT.AND P5, PT, R0, UR8, !P3 ;  /* 0x0000000800007c0c */ /* 0x000fe2000dfa1270 */
[----:B------:R-:W-:Y:S01]  /*8770*/  ULDC UR6, c[0x0][0x228] ;  /* 0x00008a0000067ab9 */ /* 0x000fe20000000800 */
[----:B------:R2:W-:Y:S01]  /*8780*/  @P6 STG.E.U8 desc[UR14][R28.64], R37 ;  /* 0x000000251c006986 */ /* 0x0005e2000c10110e */
[C---:B0-----:R-:W-:Y:S01]  /*8790*/  VIADD R33, R32.reuse, UR4 ;  /* 0x0000000420217c36 */ /* 0x041fe20008000000 */
[----:B------:R-:W-:Y:S01]  /*87a0*/  IADD3 R26, P4, R32, R7, RZ ;  /* 0x00000007201a7210 */ /* 0x000fe20007f9e0ff */
[----:B------:R-:W-:Y:S01]  /*87b0*/  ULDC UR4, c[0x0][0x22c] ;  /* 0x00008b0000047ab9 */ /* 0x000fe20000000800 */
[----:B------:R-:W-:Y:S01]  /*87c0*/  ULDC UR8, c[0x0][0x228] ;  /* 0x00008a0000087ab9 */ /* 0x000fe20000000800 */
[----:B-1----:R-:W-:-:S02]  /*87d0*/  PRMT R35, R20, 0x7772, RZ ;  /* 0x0000777214237816 */ /* 0x002fc400000000ff */
[----:B------:R-:W-:Y:S01]  /*87e0*/  SHF.R.S32.HI R36, RZ, 0x1f, R33 ;  /* 0x0000001fff247819 */ /* 0x000fe20000011421 */
[----:B------:R-:W-:Y:S01]  /*87f0*/  IMAD.X R27, R34, 0x1, R24, P4 ;  /* 0x00000001221b7824 */ /* 0x000fe200020e0618 */
[-C--:B------:R-:W-:Y:S02]  /*8800*/  IADD3 R30, P6, R33, R6.reuse, RZ ;  /* 0x00000006211e7210 */ /* 0x080fe40007fde0ff */
[----:B------:R-:W-:Y:S01]  /*8810*/  ISETP.GE.AND P4, PT, R25, UR4, PT ;  /* 0x0000000419007c0c */ /* 0x000fe2000bf86270 */
[----:B------:R-:W-:Y:S01]  /*8820*/  ULDC UR4, c[0x0][0x248] ;  /* 0x0000920000047ab9 */ /* 0x000fe20000000800 */
[----:B--2---:R-:W-:Y:S01]  /*8830*/  PRMT R37, R20, 0x7771, RZ ;  /* 0x0000777114257816 */ /* 0x004fe200000000ff */
[--C-:B------:R-:W-:Y:S02]  /*8840*/  IMAD.X R31, R36, 0x1, R3.reuse, P6 ;  /* 0x00000001241f7824 */ /* 0x100fe400030e0603 */
[----:B------:R-:W-:Y:S01]  /*8850*/  VIADD R32, R33, UR4 ;  /* 0x0000000421207c36 */ /* 0x000fe20008000000 */
        /* <DEDUP_REMOVED lines=9> */
[--C-:B------:R-:W-:Y:S01]  /*88f0*/  IMAD.X R29, R36, 0x1, R24.reuse, P3 ;  /* 0x00000001241d7824 */ /* 0x100fe200018e0618 */
[----:B------:R-:W-:Y:S01]  /*8900*/  ISETP.LT.AND P1, PT, R5, UR6, !P1 ;  /* 0x0000000605007c0c */ /* 0x000fe2000cf21270 */
[----:B------:R-:W-:Y:S01]  /*8910*/  ULDC UR8, c[0x0][0x228] ;  /* 0x00008a0000087ab9 */ /* 0x000fe20000000800 */
[----:B------:R-:W-:Y:S01]  /*8920*/  ISETP.GE.AND P3, PT, R25, UR4, PT ;  /* 0x0000000419007c0c */ /* 0x000fe2000bf66270 */
[----:B------:R-:W-:Y:S01]  /*8930*/  ULDC UR4, c[0x0][0x248] ;  /* 0x0000920000047ab9 */ /* 0x000fe20000000800 */
[CC--:B0-----:R-:W-:Y:S01]  /*8940*/  IADD3 R26, P6, R32.reuse, R6.reuse, RZ ;  /* 0x00000006201a7210 */ /* 0x0c1fe20007fde0ff */
[----:B------:R-:W-:Y:S01]  /*8950*/  VIADD R33, R32, UR4 ;  /* 0x0000000420217c36 */ /* 0x000fe20008000000 */
[----:B------:R-:W-:Y:S01]  /*8960*/  PRMT R37, R20, 0x7773, RZ ;  /* 0x0000777314257816 */ /* 0x000fe200000000ff */
[----:B------:R-:W-:Y:S01]  /*8970*/  VIADD R20, R4, 0x1e ;  /* 0x0000001e04147836 */ /* 0x000fe20000000000 */
[----:B-1----:R-:W-:Y:S01]  /*8980*/  PRMT R35, R21, 0x7770, RZ ;  /* 0x0000777015237816 */ /* 0x002fe200000000ff */
[----:B------:R-:W-:Y:S01]  /*8990*/  IMAD.X R27, R34, 0x1, R3, P6 ;  /* 0x00000001221b7824 */ /* 0x000fe200030e0603 */
[----:B------:R-:W-:Y:S01]  /*89a0*/  SHF.R.S32.HI R36, RZ, 0x1f, R33 ;  /* 0x0000001fff247819 */ /* 0x000fe20000011421 */
[----:B------:R0:W-:Y:S01]  /*89b0*/  @P0 STG.E.U8 desc[UR14][R28.64], R37 ;  /* 0x000000251c000986 */ /* 0x0001e2000c10110e */
[----:B------:R-:W-:Y:S01]  /*89c0*/  IADD3 R30, P0, R32, R7, RZ ;  /* 0x00000007201e7210 */ /* 0x000fe20007f1e0ff */
[----:B------:R-:W-:Y:S01]  /*89d0*/  ULDC UR6, c[0x0][0x228] ;  /* 0x00008a0000067ab9 */ /* 0x000fe20000000800 */
[----:B------:R-:W-:Y:S01]  /*89e0*/  ULDC UR4, c[0x0][0x22c] ;  /* 0x00008b0000047ab9 */ /* 0x000fe20000000800 */
[----:B------:R1:W-:Y:S01]  /*89f0*/  @P5 STG.E.U8 desc[UR14][R26.64], R35 ;  /* 0x000000231a005986 */ /* 0x0003e2000c10110e */
[----:B------:R-:W-:Y:S01]  /*8a00*/  ISETP.LT.AND P5, PT, R0, UR8, !P2 ;  /* 0x0000000800007c0c */ /* 0x000fe2000d7a1270 */
[----:B------:R-:W-:Y:S01]  /*8a10*/  IMAD.X R31, R34, 0x1, R24, P0 ;  /* 0x00000001221f7824 */ /* 0x000fe200000e0618 */
[----:B------:R-:W-:Y:S01]  /*8a20*/  ISETP.GE.AND P0, PT, R20, UR4, PT ;  /* 0x0000000414007c0c */ /* 0x000fe2000bf06270 */
[----:B------:R-:W-:Y:S01]  /*8a30*/  ULDC UR4, c[0x0][0x248] ;  /* 0x0000920000047ab9 */ /* 0x000fe20000000800 */
[----:B------:R-:W-:Y:S01]  /*8a40*/  ULDC UR8, c[0x0][0x228] ;  /* 0x00008a0000087ab9 */ /* 0x000fe20000000800 */
[----:B------:R-:W-:Y:S01]  /*8a50*/  VIADD R32, R33, UR4 ;  /* 0x0000000421207c36 */ /* 0x000fe20008000000 */
[----:B------:R-:W-:Y:S01]  /*8a60*/  ULDC UR4, c[0x0][0x22c] ;  /* 0x00008b0000047ab9 */ /* 0x000fe20000000800 */
[----:B0-----:R-:W-:Y:S01]  /*8a70*/  PRMT R37, R21, 0x7771, RZ ;  /* 0x0000777115257816 */ /* 0x001fe200000000ff */
[----:B------:R-:W-:Y:S01]  /*8a80*/  VIADD R25, R4, 0x1f ;  /* 0x0000001f04197836 */ /* 0x000fe20000000000 */
[----:B------:R-:W-:-:S02]  /*8a90*/  IADD3 R28, P6, R33, R6, RZ ;  /* 0x00000006211c7210 */ /* 0x000fc40007fde0ff */
[----:B-1----:R-:W-:Y:S01]  /*8aa0*/  PRMT R35, R21, 0x7772, RZ ;  /* 0x0000777215237816 */ /* 0x002fe200000000ff */
[----:B------:R0:W-:Y:S01]  /*8ab0*/  @P1 STG.E.U8 desc[UR14][R30.64], R37 ;  /* 0x000000251e001986 */ /* 0x0001e2000c10110e */
[----:B------:R-:W-:Y:S01]  /*8ac0*/  ISETP.LT.AND P1, PT, R5, UR6, !P2 ;  /* 0x0000000605007c0c */ /* 0x000fe2000d721270 */
[----:B------:R-:W-:Y:S01]  /*8ad0*/  IMAD.X R29, R36, 0x1, R3, P6 ;  /* 0x00000001241d7824 */ /* 0x000fe200030e0603 */
[----:B------:R-:W-:Y:S01]  /*8ae0*/  IADD3 R26, P2, R33, R7, RZ ;  /* 0x00000007211a7210 */ /* 0x000fe20007f5e0ff */
[----:B------:R-:W-:Y:S01]  /*8af0*/  ULDC UR6, c[0x0][0x228] ;  /* 0x00008a0000067ab9 */ /* 0x000fe20000000800 */
[----:B------:R-:W-:Y:S02]  /*8b00*/  PRMT R33, R21, 0x7773, RZ ;  /* 0x0000777315217816 */ /* 0x000fe400000000ff */
[----:B------:R1:W-:Y:S01]  /*8b10*/  @P5 STG.E.U8 desc[UR14][R28.64], R35 ;  /* 0x000000231c005986 */ /* 0x0003e2000c10110e */
[----:B------:R-:W-:Y:S01]  /*8b20*/  ISETP.LT.AND P5, PT, R0, UR8, !P4 ;  /* 0x0000000800007c0c */ /* 0x000fe2000e7a1270 */
[----:B------:R-:W-:Y:S01]  /*8b30*/  IMAD.X R27, R36, 0x1, R24, P2 ;  /* 0x00000001241b7824 */ /* 0x000fe200010e0618 */
[----:B------:R-:W-:Y:S01]  /*8b40*/  SHF.R.S32.HI R34, RZ, 0x1f, R32 ;  /* 0x0000001fff227819 */ /* 0x000fe20000011420 */
[----:B------:R-:W-:Y:S01]  /*8b50*/  ULDC UR8, c[0x0][0x228] ;  /* 0x00008a0000087ab9 */ /* 0x000fe20000000800 */
[----:B------:R-:W-:-:S02]  /*8b60*/  IADD3 R20, P6, R32, R6, RZ ;  /* 0x0000000620147210 */ /* 0x000fc40007fde0ff */
[----:B------:R2:W-:Y:S01]  /*8b70*/  @P1 STG.E.U8 desc[UR14][R26.64], R33 ;  /* 0x000000211a001986 */ /* 0x0005e2000c10110e */
[----:B0-----:R-:W-:Y:S02]  /*8b80*/  PRMT R31, R22, 0x7770, RZ ;  /* 0x00007770161f7816 */ /* 0x001fe400000000ff */
[----:B------:R-:W-:Y:S01]  /*8b90*/  IMAD.X R21, R34, 0x1, R3, P6 ;  /* 0x0000000122157824 */ /* 0x000fe200030e0603 */
[----:B------:R-:W-:Y:S01]  /*8ba0*/  ISETP.LT.AND P1, PT, R5, UR6, !P4 ;  /* 0x0000000605007c0c */ /* 0x000fe2000e721270 */
[----:B------:R-:W-:Y:S01]  /*8bb0*/  ULDC UR6, c[0x0][0x228] ;  /* 0x00008a0000067ab9 */ /* 0x000fe20000000800 */
[----:B------:R-:W-:Y:S01]  /*8bc0*/  ISETP.GE.AND P2, PT, R25, UR4, PT ;  /* 0x0000000419007c0c */ /* 0x000fe2000bf46270 */
[----:B------:R-:W-:Y:S01]  /*8bd0*/  ULDC UR4, c[0x0][0x248] ;  /* 0x0000920000047ab9 */ /* 0x000fe20000000800 */
[C---:B-1----:R-:W-:Y:S01]  /*8be0*/  IADD3 R28, P4, R32.reuse, R7, RZ ;  /* 0x00000007201c7210 */ /* 0x042fe20007f9e0ff */
[----:B------:R-:W-:Y:S01]  /*8bf0*/  VIADD R30, R32, UR4 ;  /* 0x00000004201e7c36 */ /* 0x000fe20008000000 */
[----:B------:R0:W-:Y:S01]  /*8c00*/  @P5 STG.E.U8 desc[UR14][R20.64], R31 ;  /* 0x0000001f14005986 */ /* 0x0001e2000c10110e */
[----:B------:R-:W-:Y:S01]  /*8c10*/  VIADD R25, R4, 0x20 ;  /* 0x0000002004197836 */ /* 0x000fe20000000000 */
[----:B------:R-:W-:Y:S01]  /*8c20*/  ISETP.LT.AND P5, PT, R0, UR6, !P3 ;  /* 0x0000000600007c0c */ /* 0x000fe2000dfa1270 */
[----:B------:R-:W-:Y:S01]  /*8c30*/  IMAD.X R29, R34, 0x1, R24, P4 ;  /* 0x00000001221d7824 */ /* 0x000fe200020e0618 */
[----:B--2---:R-:W-:Y:S01]  /*8c40*/  PRMT R33, R22, 0x7771, RZ ;  /* 0x0000777116217816 */ /* 0x004fe200000000ff */
[----:B------:R-:W-:Y:S01]  /*8c50*/  ULDC UR4, c[0x0][0x22c] ;  /* 0x00008b0000047ab9 */ /* 0x000fe20000000800 */
[----:B------:R-:W-:Y:S01]  /*8c60*/  SHF.R.S32.HI R27, RZ, 0x1f, R30 ;  /* 0x0000001fff1b7819 */ /* 0x000fe2000001141e */
[----:B------:R-:W-:Y:S01]  /*8c70*/  ULDC UR6, c[0x0][0x22c] ;  /* 0x00008b0000067ab9 */ /* 0x000fe20000000800 */
[----:B------:R-:W-:Y:S01]  /*8c80*/  ISETP.GE.AND P4, PT, R25, UR4, PT ;  /* 0x0000000419007c0c */ /* 0x000fe2000bf86270 */
[----:B------:R-:W-:Y:S01]  /*8c90*/  ULDC UR4, c[0x0][0x228] ;  /* 0x00008a0000047ab9 */ /* 0x000fe20000000800 */
[----:B------:R1:W-:Y:S01]  /*8ca0*/  @P1 STG.E.U8 desc[UR14][R28.64], R33 ;  /* 0x000000211c001986 */ /* 0x0003e2000c10110e */
[----:B------:R-:W-:Y:S01]  /*8cb0*/  ISETP.LT.AND P1, PT, R5, UR4, !P3 ;  /* 0x0000000405007c0c */ /* 0x000fe2000df21270 */
[----:B------:R-:W-:Y:S01]  /*8cc0*/  ULDC UR4, c[0x0][0x248] ;  /* 0x0000920000047ab9 */ /* 0x000fe20000000800 */
[----:B0-----:R-:W-:Y:S01]  /*8cd0*/  IADD3 R20, P6, R30, R6, RZ ;  /* 0x000000061e147210 */ /* 0x001fe20007fde0ff */
[----:B------:R-:W-:Y:S01]  /*8ce0*/  VIADD R25, R4, 0x21 ;  /* 0x0000002104197836 */ /* 0x000fe20000000000 */
[----:B------:R-:W-:-:S02]  /*8cf0*/  PRMT R31, R22, 0x7772, RZ ;  /* 0x00007772161f7816 */ /* 0x000fc400000000ff */
[C---:B------:R-:W-:Y:S01]  /*8d00*/  IADD3 R26, P3, R30.reuse, R7, RZ ;  /* 0x000000071e1a7210 */ /* 0x040fe20007f7e0ff */
[C---:B------:R-:W-:Y:S02]  /*8d10*/  IMAD.X R21, R27.reuse, 0x1, R3, P6 ;  /* 0x000000011b157824 */ /* 0x040fe400030e0603 */
[----:B------:R-:W-:Y:S01]  /*8d20*/  VIADD R30, R30, UR4 ;  /* 0x000000041e1e7c36 */ /* 0x000fe20008000000 */
[----:B------:R-:W-:Y:S01]  /*8d30*/  ULDC UR4, c[0x0][0x22c] ;  /* 0x00008b0000047ab9 */ /* 0x000fe20000000800 */
[----:B------:R-:W-:Y:S01]  /*8d40*/  IMAD.X R27, R27, 0x1, R24, P3 ;  /* 0x000000011b1b7824 */ /* 0x000fe200018e0618 */
[----:B------:R0:W-:Y:S01]  /*8d50*/  @P5 STG.E.U8 desc[UR14][R20.64], R31 ;  /* 0x0000001f14005986 */ /* 0x0001e2000c10110e */
[----:B------:R-:W-:Y:S01]  /*8d60*/  ISETP.LT.AND P5, PT, R0, UR8, !P0 ;  /* 0x0000000800007c0c */ /* 0x000fe2000c7a1270 */
[----:B------:R-:W-:Y:S01]  /*8d70*/  ULDC UR8, c[0x0][0x228] ;  /* 0x00008a0000087ab9 */ /* 0x000fe20000000800 */
[----:B------:R-:W-:Y:S01]  /*8d80*/  ISETP.GE.AND P3, PT, R25, UR6, PT ;  /* 0x0000000619007c0c */ /* 0x000fe2000bf66270 */
[----:B------:R-:W-:Y:S01]  /*8d90*/  ULDC UR6, c[0x0][0x228] ;  /* 0x00008a0000067ab9 */ /* 0x000fe20000000800 */
[----:B-1----:R-:W-:Y:S01]  /*8da0*/  PRMT R29, R22, 0x7773, RZ ;  /* 0x00007773161d7816 */ /* 0x002fe200000000ff */
[----:B------:R-:W-:Y:S01]  /*8db0*/  VIADD R22, R4, 0x22 ;  /* 0x0000002204167836 */ /* 0x000fe20000000000 */
[----:B------:R-:W-:-:S02]  /*8dc0*/  SHF.R.S32.HI R25, RZ, 0x1f, R30 ;  /* 0x0000001fff197819 */ /* 0x000fc4000001141e */
[----:B------:R-:W-:Y:S01]  /*8dd0*/  ISETP.LT.AND P0, PT, R5, UR6, !P0 ;  /* 0x0000000605007c0c */ /* 0x000fe2000c701270 */
[----:B------:R1:W-:Y:S01]  /*8de0*/  @P1 STG.E.U8 desc[UR14][R26.64], R29 ;  /* 0x0000001d1a001986 */ /* 0x0003e2000c10110e */
[C---:B------:R-:W-:Y:S01]  /*8df0*/  PRMT R33, R23.reuse, 0x7770, RZ ;  /* 0x0000777017217816 */ /* 0x040fe200000000ff */
[----:B------:R-:W-:Y:S01]  /*8e00*/  ULDC UR6, c[0x0][0x228] ;  /* 0x00008a0000067ab9 */ /* 0x000fe20000000800 */
[----:B0-----:R-:W-:Y:S02]  /*8e10*/  IADD3 R20, P6, R30, R6, RZ ;  /* 0x000000061e147210 */ /* 0x001fe40007fde0ff */
[----:B------:R-:W-:Y:S01]  /*8e20*/  ISETP.GE.AND P1, PT, R22, UR4, PT ;  /* 0x0000000416007c0c */ /* 0x000fe2000bf26270 */
[----:B------:R-:W-:Y:S01]  /*8e30*/  ULDC UR4, c[0x0][0x248] ;  /* 0x0000920000047ab9 */ /* 0x000fe20000000800 */
[----:B------:R-:W-:Y:S01]  /*8e40*/  PRMT R31, R23, 0x7773, RZ ;  /* 0x00007773171f7816 */ /* 0x000fe200000000ff */
[----:B------:R-:W-:Y:S02]  /*8e50*/  IMAD.X R21, R25, 0x1, R3, P6 ;  /* 0x0000000119157824 */ /* 0x000fe400030e0603 */
[C---:B------:R-:W-:Y:S01]  /*8e60*/  VIADD R22, R30.reuse, UR4 ;  /* 0x000000041e167c36 */ /* 0x040fe20008000000 */
[----:B------:R-:W-:Y:S01]  /*8e70*/  ULDC UR4, c[0x0][0x248] ;  /* 0x0000920000047ab9 */ /* 0x000fe20000000800 */
[----:B-1----:R-:W-:Y:S01]  /*8e80*/  IADD3 R26, P6, R30, R7, RZ ;  /* 0x000000071e1a7210 */ /* 0x002fe20007fde0ff */
[----:B------:R0:W-:Y:S01]  /*8e90*/  @P5 STG.E.U8 desc[UR14][R20.64], R33 ;  /* 0x0000002114005986 */ /* 0x0001e2000c10110e */
[----:B------:R-:W-:Y:S01]  /*8ea0*/  ISETP.LT.AND P5, PT, R0, UR6, !P2 ;  /* 0x0000000600007c0c */ /* 0x000fe2000d7a1270 */
[----:B------:R-:W-:Y:S01]  /*8eb0*/  ULDC UR6, c[0x0][0x228] ;  /* 0x00008a0000067ab9 */ /* 0x000fe20000000800 */
[----:B------:R-:W-:Y:S01]  /*8ec0*/  PRMT R29, R23, 0x7772, RZ ;  /* 0x00007772171d7816 */ /* 0x000fe200000000ff */
[----:B------:R-:W-:Y:S01]  /*8ed0*/  IMAD.X R27, R25, 0x1, R24, P6 ;  /* 0x00000001191b7824 */ /* 0x000fe200030e0618 */
[----:B------:R-:W-:Y:S01]  /*8ee0*/  PRMT R25, R23, 0x7771, RZ ;  /* 0x0000777117197816 */ /* 0x000fe200000000ff */
[----:B------:R-:W-:Y:S01]  /*8ef0*/  VIADD R28, R22, UR4 ;  /* 0x00000004161c7c36 */ /* 0x000fe20008000000 */
[----:B------:R-:W-:Y:S01]  /*8f00*/  SHF.R.S32.HI R23, RZ, 0x1f, R22 ;  /* 0x0000001fff177819 */ /* 0x000fe20000011416 */
[----:B------:R-:W-:-:S02]  /*8f10*/  ULDC UR4, c[0x0][0x22c] ;  /* 0x00008b0000047ab9 */ /* 0x000fc40000000800 */
[----:B------:R1:W-:Y:S01]  /*8f20*/  @P0 STG.E.U8 desc[UR14][R26.64], R25 ;  /* 0x000000191a000986 */ /* 0x0003e2000c10110e */
[----:B------:R-:W-:Y:S01]  /*8f30*/  ISETP.LT.AND P0, PT, R5, UR6, !P2 ;  /* 0x0000000605007c0c */ /* 0x000fe2000d701270 */
[----:B------:R-:W-:Y:S01]  /*8f40*/  ULDC UR6, c[0x0][0x228] ;  /* 0x00008a0000067ab9 */ /* 0x000fe20000000800 */
[CC--:B0-----:R-:W-:Y:S02]  /*8f50*/  IADD3 R20, P6, R22.reuse, R6.reuse, RZ ;  /* 0x0000000616147210 */ /* 0x0c1fe40007fde0ff */
[----:B------:R-:W-:Y:S02]  /*8f60*/  IADD3 R22, P2, R22, R7, RZ ;  /* 0x0000000716167210 */ /* 0x000fe40007f5e0ff */
[----:B------:R-:W-:Y:S01]  /*8f70*/  SHF.R.S32.HI R30, RZ, 0x1f, R28 ;  /* 0x0000001fff1e7819 */ /* 0x000fe2000001141c */
[C---:B------:R-:W-:Y:S01]  /*8f80*/  IMAD.X R21, R23.reuse, 0x1, R3, P6 ;  /* 0x0000000117157824 */ /* 0x040fe200030e0603 */
[----:B------:R-:W-:Y:S01]  /*8f90*/  ISETP.LT.AND P6, PT, R0, UR8, !P4 ;  /* 0x0000000800007c0c */ /* 0x000fe2000e7c1270 */
[----:B------:R-:W-:Y:S01]  /*8fa0*/  IMAD.X R23, R23, 0x1, R24, P2 ;  /* 0x0000000117177824 */ /* 0x000fe200010e0618 */
[----:B---3--:R-:W-:Y:S01]  /*8fb0*/  PRMT R33, R16, 0x7770, RZ ;  /* 0x0000777010217816 */ /* 0x008fe200000000ff */
[----:B-1----:R-:W-:Y:S01]  /*8fc0*/  VIADD R25, R4, 0x23 ;  /* 0x0000002304197836 */ /* 0x002fe20000000000 */
[----:B------:R0:W-:Y:S01]  /*8fd0*/  @P5 STG.E.U8 desc[UR14][R20.64], R29 ;  /* 0x0000001d14005986 */ /* 0x0001e2000c10110e */
[----:B------:R-:W-:Y:S01]  /*8fe0*/  IADD3 R26, P5, R28, R6, RZ ;  /* 0x000000061c1a7210 */ /* 0x000fe20007fbe0ff */
[----:B------:R-:W-:-:S02]  /*8ff0*/  ULDC UR8, c[0x0][0x228] ;  /* 0x00008a0000087ab9 */ /* 0x000fc40000000800 */
[----:B------:R-:W-:Y:S01]  /*9000*/  ISETP.GE.AND P2, PT, R25, UR4, PT ;  /* 0x0000000419007c0c */ /* 0x000fe2000bf46270 */
[----:B------:R-:W-:Y:S01]  /*9010*/  ULDC UR4, c[0x0][0x248] ;  /* 0x0000920000047ab9 */ /* 0x000fe20000000800 */
[----:B------:R-:W-:Y:S01]  /*9020*/  IMAD.X R27, R30, 0x1, R3, P5 ;  /* 0x000000011e1b7824 */ /* 0x000fe200028e0603 */
[----:B------:R1:W-:Y:S01]  /*9030*/  @P0 STG.E.U8 desc[UR14][R22.64], R31 ;  /* 0x0000001f16000986 */ /* 0x0003e2000c10110e */
[----:B------:R-:W-:Y:S01]  /*9040*/  ISETP.LT.AND P0, PT, R5, UR6, !P4 ;  /* 0x0000000605007c0c */ /* 0x000fe2000e701270 */
[----:B------:R-:W-:Y:S01]  /*9050*/  VIADD R25, R4, 0x24 ;  /* 0x0000002404197836 */ /* 0x000fe20000000000 */
[----:B------:R-:W-:Y:S01]  /*9060*/  ISETP.LT.AND P5, PT, R0, UR8, !P3 ;  /* 0x0000000800007c0c */ /* 0x000fe2000dfa1270 */
[----:B------:R2:W-:Y:S01]  /*9070*/  @P6 STG.E.U8 desc[UR14][R26.64], R33 ;  /* 0x000000211a006986 */ /* 0x0005e2000c10110e */
[C---:B0-----:R-:W-:Y:S01]  /*9080*/  VIADD R29, R28.reuse, UR4 ;  /* 0x000000041c1d7c36 */ /* 0x041fe20008000000 */
[----:B------:R-:W-:Y:S01]  /*9090*/  IADD3 R20, P4, R28, R7, RZ ;  /* 0x000000071c147210 */ /* 0x000fe20007f9e0ff */
[----:B------:R-:W-:Y:S01]  /*90a0*/  ULDC UR4, c[0x0][0x22c] ;  /* 0x00008b0000047ab9 */ /* 0x000fe20000000800 */
[----:B------:R-:W-:Y:S01]  /*90b0*/  ULDC UR6, c[0x0][0x228] ;  /* 0x00008a0000067ab9 */ /* 0x000fe20000000800 */
[----:B------:R-:W-:Y:S01]  /*90c0*/  ULDC UR8, c[0x0][0x228] ;  /* 0x00008a0000087ab9 */ /* 0x000fe20000000800 */
[----:B------:R-:W-:Y:S01]  /*90d0*/  SHF.R.S32.HI R32, RZ, 0x1f, R29 ;  /* 0x0000001fff207819 */ /* 0x000fe2000001141d */
[----:B------:R-:W-:Y:S01]  /*90e0*/  IMAD.X R21, R30, 0x1, R24, P4 ;  /* 0x000000011e157824 */ /* 0x000fe200020e0618 */
[----:B-1----:R-:W-:-:S02]  /*90f0*/  IADD3 R22, P6, R29, R6, RZ ;  /* 0x000000061d167210 */ /* 0x002fc40007fde0ff */
[C---:B------:R-:W-:Y:S02]  /*9100*/  PRMT R31, R16.reuse, 0x7772, RZ ;  /* 0x00007772101f7816 */ /* 0x040fe400000000ff */
[----:B--2---:R-:W-:Y:S01]  /*9110*/  PRMT R33, R16, 0x7771, RZ ;  /* 0x0000777110217816 */ /* 0x004fe200000000ff */
[--C-:B------:R-:W-:Y:S01]  /*9120*/  IMAD.X R23, R32, 0x1, R3.reuse, P6 ;  /* 0x0000000120177824 */ /* 0x100fe200030e0603 */
[----:B------:R-:W-:Y:S01]  /*9130*/  ISETP.GE.AND P4, PT, R25, UR4, PT ;  /* 0x0000000419007c0c */ /* 0x000fe2000bf86270 */
[----:B------:R-:W-:Y:S01]  /*9140*/  ULDC UR4, c[0x0][0x248] ;  /* 0x0000920000047ab9 */ /* 0x000fe20000000800 */
[----:B------:R-:W-:Y:S01]  /*9150*/  VIADD R25, R4, 0x25 ;  /* 0x0000002504197836 */ /* 0x000fe20000000000 */
[----:B------:R0:W-:Y:S01]  /*9160*/  @P0 STG.E.U8 desc[UR14][R20.64], R33 ;  /* 0x0000002114000986 */ /* 0x0001e2000c10110e */
[----:B------:R-:W-:Y:S01]  /*9170*/  ISETP.LT.AND P0, PT, R5, UR6, !P3 ;  /* 0x0000000605007c0c */ /* 0x000fe2000df01270 */
[C---:B------:R-:W-:Y:S01]  /*9180*/  VIADD R28, R29.reuse, UR4 ;  /* 0x000000041d1c7c36 */ /* 0x040fe20008000000 */
[-C--:B------:R-:W-:Y:S01]  /*9190*/  IADD3 R26, P3, R29, R7.reuse, RZ ;  /* 0x000000071d1a7210 */ /* 0x080fe20007f7e0ff */
[----:B------:R1:W-:Y:S01]  /*91a0*/  @P5 STG.E.U8 desc[UR14][R22.64], R31 ;  /* 0x0000001f16005986 */ /* 0x0003e2000c10110e */
[----:B------:R-:W-:Y:S01]  /*91b0*/  ISETP.LT.AND P5, PT, R0, UR8, !P1 ;  /* 0x0000000800007c0c */ /* 0x000fe2000cfa1270 */
[----:B------:R-:W-:Y:S01]  /*91c0*/  ULDC UR4, c[0x0][0x22c] ;  /* 0x00008b0000047ab9 */ /* 0x000fe20000000800 */
[----:B------:R-:W-:Y:S01]  /*91d0*/  SHF.R.S32.HI R30, RZ, 0x1f, R28 ;  /* 0x0000001fff1e7819 */ /* 0x000fe2000001141c */
[--C-:B------:R-:W-:Y:S01]  /*91e0*/  IMAD.X R27, R32, 0x1, R24.reuse, P3 ;  /* 0x00000001201b7824 */ /* 0x100fe200018e0618 */
[----:B------:R-:W-:Y:S01]  /*91f0*/  ULDC UR6, c[0x0][0x228] ;  /* 0x00008a0000067ab9 */ /* 0x000fe20000000800 */
[----:B------:R-:W-:Y:S01]  /*9200*/  ISETP.GE.AND P3, PT, R25, UR4, PT ;  /* 0x0000000419007c0c */ /* 0x000fe2000bf66270 */
[----:B------:R-:W-:Y:S01]  /*9210*/  ULDC UR4, c[0x0][0x248] ;  /* 0x0000920000047ab9 */ /* 0x000fe20000000800 */
[-C--:B0-----:R-:W-:Y:S01]  /*9220*/  IADD3 R20, P6, R28, R6.reuse, RZ ;  /* 0x000000061c147210 */ /* 0x081fe20007fde0ff */
[----:B------:R-:W-:Y:S01]  /*9230*/  ULDC UR8, c[0x0][0x228] ;  /* 0x00008a0000087ab9 */ /* 0x000fe20000000800 */
[----:B------:R-:W-:Y:S01]  /*9240*/  PRMT R33, R16, 0x7773, RZ ;  /* 0x0000777310217816 */ /* 0x000fe200000000ff */
[----:B------:R-:W-:Y:S01]  /*9250*/  VIADD R29, R28, UR4 ;  /* 0x000000041c1d7c36 */ /* 0x000fe20008000000 */
[----:B-1----:R-:W-:Y:S01]  /*9260*/  PRMT R31, R17, 0x7770, RZ ;  /* 0x00007770111f7816 */ /* 0x002fe200000000ff */
[----:B------:R-:W-:Y:S01]  /*9270*/  IMAD.X R21, R30, 0x1, R3, P6 ;  /* 0x000000011e157824 */ /* 0x000fe200030e0603 */
[----:B------:R-:W-:Y:S01]  /*9280*/  ISETP.LT.AND P1, PT, R5, UR6, !P1 ;  /* 0x0000000605007c0c */ /* 0x000fe2000cf21270 */
[----:B------:R0:W-:Y:S01]  /*9290*/  @P0 STG.E.U8 desc[UR14][R26.64], R33 ;  /* 0x000000211a000986 */ /* 0x0001e2000c10110e */
[-C--:B------:R-:W-:Y:S01]  /*92a0*/  IADD3 R22, P0, R28, R7.reuse, RZ ;  /* 0x000000071c167210 */ /* 0x080fe20007f1e0ff */
        /* <DEDUP_REMOVED lines=8> */
[----:B------:R-:W-:Y:S01]  /*9330*/  ULDC UR4, c[0x0][0x248] ;  /* 0x0000920000047ab9 */ /* 0x000fe20000000800 */
[----:B------:R-:W-:Y:S01]  /*9340*/  ULDC UR8, c[0x0][0x228] ;  /* 0x00008a0000087ab9 */ /* 0x000fe20000000800 */
[CC--:B0-----:R-:W-:Y:S01]  /*9350*/  IADD3 R26, P6, R29.reuse, R6.reuse, RZ ;  /* 0x000000061d1a7210 */ /* 0x0c1fe20007fde0ff */
[----:B------:R-:W-:Y:S01]  /*9360*/  VIADD R28, R29, UR4 ;  /* 0x000000041d1c7c36 */ /* 0x000fe20008000000 */
[C---:B------:R-:W-:Y:S01]  /*9370*/  PRMT R33, R17.reuse, 0x7771, RZ ;  /* 0x0000777111217816 */ /* 0x040fe200000000ff */
[----:B------:R-:W-:Y:S01]  /*9380*/  VIADD R25, R4, 0x27 ;  /* 0x0000002704197836 */ /* 0x000fe20000000000 */
[----:B-1----:R-:W-:Y:S01]  /*9390*/  PRMT R31, R17, 0x7772, RZ ;  /* 0x00007772111f7816 */ /* 0x002fe200000000ff */
[--C-:B------:R-:W-:Y:S01]  /*93a0*/  IMAD.X R27, R32, 0x1, R3.reuse, P6 ;  /* 0x00000001201b7824 */ /* 0x100fe200030e0603 */
[----:B------:R-:W-:Y:S01]  /*93b0*/  SHF.R.S32.HI R30, RZ, 0x1f, R28 ;  /* 0x0000001fff1e7819 */ /* 0x000fe2000001141c */
[----:B------:R-:W-:Y:S01]  /*93c0*/  @P1 STG.E.U8 desc[UR14][R22.64], R33 ;  /* 0x0000002116001986 */ /* 0x000fe2000c10110e */
[----:B------:R-:W-:Y:S01]  /*93d0*/  ISETP.LT.AND P1, PT, R5, UR6, !P2 ;  /* 0x0000000605007c0c */ /* 0x000fe2000d721270 */
[----:B------:R-:W-:Y:S01]  /*93e0*/  ULDC UR4, c[0x0][0x22c] ;  /* 0x00008b0000047ab9 */ /* 0x000fe20000000800 */
[-C--:B------:R-:W-:Y:S01]  /*93f0*/  IADD3 R20, P2, R29, R7.reuse, RZ ;  /* 0x000000071d147210 */ /* 0x080fe20007f5e0ff */
[----:B------:R0:W-:Y:S01]  /*9400*/  @P5 STG.E.U8 desc[UR14][R26.64], R31 ;  /* 0x0000001f1a005986 */ /* 0x0001e2000c10110e */
[----:B------:R-:W-:Y:S01]  /*9410*/  ISETP.LT.AND P5, PT, R0, UR8, !P4 ;  /* 0x0000000800007c0c */ /* 0x000fe2000e7a1270 */
[----:B------:R-:W-:Y:S01]  /*9420*/  ULDC UR6, c[0x0][0x228] ;  /* 0x00008a0000067ab9 */ /* 0x000fe20000000800 */
[-C--:B------:R-:W-:Y:S01]  /*9430*/  IADD3 R16, P6, R28, R6.reuse, RZ ;  /* 0x000000061c107210 */ /* 0x080fe20007fde0ff */
[--C-:B------:R-:W-:Y:S01]  /*9440*/  IMAD.X R21, R32, 0x1, R24.reuse, P2 ;  /* 0x0000000120157824 */ /* 0x100fe200010e0618 */
[----:B------:R-:W-:Y:S01]  /*9450*/  PRMT R29, R17, 0x7773, RZ ;  /* 0x00007773111d7816 */ /* 0x000fe200000000ff */
[----:B------:R-:W-:Y:S01]  /*9460*/  ULDC UR8, c[0x0][0x228] ;  /* 0x00008a0000087ab9 */ /* 0x000fe20000000800 */
[----:B------:R-:W-:Y:S01]  /*9470*/  ISETP.GE.AND P2, PT, R25, UR4, PT ;  /* 0x0000000419007c0c */ /* 0x000fe2000bf46270 */
[----:B------:R-:W-:Y:S01]  /*9480*/  IMAD.X R17, R30, 0x1, R3, P6 ;  /* 0x000000011e117824 */ /* 0x000fe200030e0603 */
[----:B------:R-:W-:Y:S01]  /*9490*/  ULDC UR4, c[0x0][0x248] ;  /* 0x0000920000047ab9 */ /* 0x000fe20000000800 */
[----:B------:R1:W-:Y:S01]  /*94a0*/  @P1 STG.E.U8 desc[UR14][R20.64], R29 ;  /* 0x0000001d14001986 */ /* 0x0003e2000c10110e */
[----:B------:R-:W-:Y:S01]  /*94b0*/  ISETP.LT.AND P1, PT, R5, UR6, !P4 ;  /* 0x0000000605007c0c */ /* 0x000fe2000e721270 */
[----:B------:R-:W-:Y:S01]  /*94c0*/  ULDC UR6, c[0x0][0x228] ;  /* 0x00008a0000067ab9 */ /* 0x000fe20000000800 */
[----:B0-----:R-:W-:Y:S01]  /*94d0*/  PRMT R27, R18, 0x7770, RZ ;  /* 0x00007770121b7816 */ /* 0x001fe200000000ff */
[C---:B------:R-:W-:Y:S01]  /*94e0*/  VIADD R26, R28.reuse, UR4 ;  /* 0x000000041c1a7c36 */ /* 0x040fe20008000000 */
[----:B------:R-:W-:Y:S01]  /*94f0*/  IADD3 R22, P4, R28, R7, RZ ;  /* 0x000000071c167210 */ /* 0x000fe20007f9e0ff */
[----:B------:R-:W-:Y:S01]  /*9500*/  VIADD R25, R4, 0x28 ;  /* 0x0000002804197836 */ /* 0x000fe20000000000 */
[----:B------:R-:W-:Y:S01]  /*9510*/  ULDC UR4, c[0x0][0x22c] ;  /* 0x00008b0000047ab9 */ /* 0x000fe20000000800 */
[----:B------:R0:W-:Y:S01]  /*9520*/  @P5 STG.E.U8 desc[UR14][R16.64], R27 ;  /* 0x0000001b10005986 */ /* 0x0001e2000c10110e */
[----:B------:R-:W-:Y:S01]  /*9530*/  ISETP.LT.AND P5, PT, R0, UR6, !P3 ;  /* 0x0000000600007c0c */ /* 0x000fe2000dfa1270 */
[----:B------:R-:W-:Y:S01]  /*9540*/  IMAD.X R23, R30, 0x1, R24, P4 ;  /* 0x000000011e177824 */ /* 0x000fe200020e0618 */
[----:B------:R-:W-:Y:S01]  /*9550*/  ISETP.GE.AND P4, PT, R25, UR4, PT ;  /* 0x0000000419007c0c */ /* 0x000fe2000bf86270 */
[----:B------:R-:W-:Y:S01]  /*9560*/  ULDC UR4, c[0x0][0x228] ;  /* 0x00008a0000047ab9 */ /* 0x000fe20000000800 */
[----:B-1----:R-:W-:Y:S01]  /*9570*/  SHF.R.S32.HI R21, RZ, 0x1f, R26 ;  /* 0x0000001fff157819 */ /* 0x002fe2000001141a */
[----:B------:R-:W-:Y:S01]  /*9580*/  VIADD R25, R4, 0x29 ;  /* 0x0000002904197836 */ /* 0x000fe20000000000 */
[----:B------:R-:W-:Y:S01]  /*9590*/  PRMT R29, R18, 0x7772, RZ ;  /* 0x00007772121d7816 */ /* 0x000fe200000000ff */
[----:B------:R-:W-:Y:S01]  /*95a0*/  ULDC UR6, c[0x0][0x22c] ;  /* 0x00008b0000067ab9 */ /* 0x000fe20000000800 */
[----:B0-----:R-:W-:-:S02]  /*95b0*/  IADD3 R16, P6, R26, R6, RZ ;  /* 0x000000061a107210 */ /* 0x001fc40007fde0ff */
[----:B------:R-:W-:-:S03]  /*95c0*/  PRMT R27, R18, 0x7771, RZ ;  /* 0x00007771121b7816 */ /* 0x000fc600000000ff */
[----:B------:R-:W-:Y:S02]  /*95d0*/  IMAD.X R17, R21, 0x1, R3, P6 ;  /* 0x0000000115117824 */ /* 0x000fe400030e0603 */
[----:B------:R0:W-:Y:S01]  /*95e0*/  @P1 STG.E.U8 desc[UR14][R22.64], R27 ;  /* 0x0000001b16001986 */ /* 0x0001e2000c10110e */
[----:B------:R-:W-:Y:S01]  /*95f0*/  ISETP.LT.AND P1, PT, R5, UR4, !P3 ;  /* 0x0000000405007c0c */ /* 0x000fe2000df21270 */
[----:B------:R-:W-:Y:S01]  /*9600*/  ULDC UR4, c[0x0][0x248] ;  /* 0x0000920000047ab9 */ /* 0x000fe20000000800 */
[C---:B------:R-:W-:Y:S01]  /*9610*/  IADD3 R20, P3, R26.reuse, R7, RZ ;  /* 0x000000071a147210 */ /* 0x040fe20007f7e0ff */
[----:B------:R-:W-:Y:S01]  /*9620*/  VIADD R26, R26, UR4 ;  /* 0x000000041a1a7c36 */ /* 0x000fe20008000000 */
[----:B------:R1:W-:Y:S01]  /*9630*/  @P5 STG.E.U8 desc[UR14][R16.64], R29 ;  /* 0x0000001d10005986 */ /* 0x0003e2000c10110e */
[----:B------:R-:W-:Y:S01]  /*9640*/  ISETP.LT.AND P5, PT, R0, UR8, !P0 ;  /* 0x0000000800007c0c */ /* 0x000fe2000c7a1270 */
[----:B------:R-:W-:Y:S01]  /*9650*/  ULDC UR4, c[0x0][0x22c] ;  /* 0x00008b0000047ab9 */ /* 0x000fe20000000800 */
[----:B------:R-:W-:Y:S01]  /*9660*/  IMAD.X R21, R21, 0x1, R24, P3 ;  /* 0x0000000115157824 */ /* 0x000fe200018e0618 */
[----:B------:R-:W-:Y:S01]  /*9670*/  ISETP.GE.AND P3, PT, R25, UR6, PT ;  /* 0x0000000619007c0c */ /* 0x000fe2000bf66270 */
[----:B------:R-:W-:Y:S01]  /*9680*/  ULDC UR6, c[0x0][0x228] ;  /* 0x00008a0000067ab9 */ /* 0x000fe20000000800 */
[----:B------:R-:W-:Y:S01]  /*9690*/  PRMT R25, R19, 0x7772, RZ ;  /* 0x0000777213197816 */ /* 0x000fe200000000ff */
[----:B------:R-:W-:Y:S01]  /*96a0*/  ULDC UR8, c[0x0][0x228] ;  /* 0x00008a0000087ab9 */ /* 0x000fe20000000800 */
[----:B0-----:R-:W-:Y:S01]  /*96b0*/  PRMT R27, R18, 0x7773, RZ ;  /* 0x00007773121b7816 */ /* 0x001fe200000000ff */
[----:B------:R-:W-:Y:S01]  /*96c0*/  VIADD R18, R4, 0x2a ;  /* 0x0000002a04127836 */ /* 0x000fe20000000000 */
[----:B------:R-:W-:-:S02]  /*96d0*/  SHF.R.S32.HI R22, RZ, 0x1f, R26 ;  /* 0x0000001fff167819 */ /* 0x000fc4000001141a */
[----:B-1----:R-:W-:Y:S01]  /*96e0*/  IADD3 R16, P6, R26, R6, RZ ;  /* 0x000000061a107210 */ /* 0x002fe20007fde0ff */
[----:B------:R0:W-:Y:S01]  /*96f0*/  @P1 STG.E.U8 desc[UR14][R20.64], R27 ;  /* 0x0000001b14001986 */ /* 0x0001e2000c10110e */
[----:B------:R-:W-:Y:S02]  /*9700*/  PRMT R23, R19, 0x7770, RZ ;  /* 0x0000777013177816 */ /* 0x000fe400000000ff */
[----:B------:R-:W-:Y:S01]  /*9710*/  ISETP.GE.AND P1, PT, R18, UR4, PT ;  /* 0x0000000412007c0c */ /* 0x000fe2000bf26270 */
[----:B------:R-:W-:Y:S01]  /*9720*/  IMAD.X R17, R22, 0x1, R3, P6 ;  /* 0x0000000116117824 */ /* 0x000fe200030e0603 */
[----:B------:R-:W-:Y:S01]  /*9730*/  ULDC UR4, c[0x0][0x248] ;  /* 0x0000920000047ab9 */ /* 0x000fe20000000800 */
[----:B------:R-:W-:Y:S01]  /*9740*/  ISETP.LT.AND P0, PT, R5, UR6, !P0 ;  /* 0x0000000605007c0c */ /* 0x000fe2000c701270 */
[----:B------:R-:W-:Y:S01]  /*9750*/  ULDC UR6, c[0x0][0x228] ;  /* 0x00008a0000067ab9 */ /* 0x000fe20000000800 */
[----:B------:R-:W-:Y:S01]  /*9760*/  VIADD R18, R26, UR4 ;  /* 0x000000041a127c36 */ /* 0x000fe20008000000 */
[----:B------:R1:W-:Y:S01]  /*9770*/  @P5 STG.E.U8 desc[UR14][R16.64], R23 ;  /* 0x0000001710005986 */ /* 0x0003e2000c10110e */
[----:B------:R-:W-:Y:S01]  /*9780*/  ISETP.LT.AND P5, PT, R0, UR6, !P2 ;  /* 0x0000000600007c0c */ /* 0x000fe2000d7a1270 */
[----:B------:R-:W-:Y:S01]  /*9790*/  ULDC UR4, c[0x0][0x248] ;  /* 0x0000920000047ab9 */ /* 0x000fe20000000800 */
[----:B0-----:R-:W-:Y:S01]  /*97a0*/  IADD3 R20, P6, R26, R7, RZ ;  /* 0x000000071a147210 */ /* 0x001fe20007fde0ff */
[----:B------:R-:W-:Y:S01]  /*97b0*/  ULDC UR6, c[0x0][0x228] ;  /* 0x00008a0000067ab9 */ /* 0x000fe20000000800 */
[----:B------:R-:W-:-:S02]  /*97c0*/  PRMT R27, R19, 0x7773, RZ ;  /* 0x00007773131b7816 */ /* 0x000fc400000000ff */
[----:B------:R-:W-:Y:S01]  /*97d0*/  PRMT R29, R19, 0x7771, RZ ;  /* 0x00007771131d7816 */ /* 0x000fe200000000ff */
[----:B------:R-:W-:Y:S01]  /*97e0*/  IMAD.X R21, R22, 0x1, R24, P6 ;  /* 0x0000000116157824 */ /* 0x000fe200030e0618 */
[----:B------:R-:W-:Y:S01]  /*97f0*/  SHF.R.S32.HI R19, RZ, 0x1f, R18 ;  /* 0x0000001fff137819 */ /* 0x000fe20000011412 */
[----:B------:R-:W-:Y:S01]  /*9800*/  VIADD R22, R4, 0x2b ;  /* 0x0000002b04167836 */ /* 0x000fe20000000000 */
[----:B------:R-:W-:Y:S01]  /*9810*/  ISETP.LT.AND P2, PT, R5, UR6, !P2 ;  /* 0x0000000605007c0c */ /* 0x000fe2000d741270 */
[C---:B-1----:R-:W-:Y:S01]  /*9820*/  VIADD R23, R18.reuse, UR4 ;  /* 0x0000000412177c36 */ /* 0x042fe20008000000 */
[CC--:B------:R-:W-:Y:S01]  /*9830*/  IADD3 R16, P6, R18.reuse, R6.reuse, RZ ;  /* 0x0000000612107210 */ /* 0x0c0fe20007fde0ff */
[----:B------:R0:W-:Y:S01]  /*9840*/  @P0 STG.E.U8 desc[UR14][R20.64], R29 ;  /* 0x0000001d14000986 */ /* 0x0001e2000c10110e */
[-C--:B------:R-:W-:Y:S01]  /*9850*/  IADD3 R18, P0, R18, R7.reuse, RZ ;  /* 0x0000000712127210 */ /* 0x080fe20007f1e0ff */
[----:B------:R-:W-:Y:S01]  /*9860*/  ULDC UR4, c[0x0][0x22c] ;  /* 0x00008b0000047ab9 */ /* 0x000fe20000000800 */
[----:B------:R-:W-:Y:S01]  /*9870*/  SHF.R.S32.HI R26, RZ, 0x1f, R23 ;  /* 0x0000001fff1a7819 */ /* 0x000fe20000011417 */
[C-C-:B------:R-:W-:Y:S01]  /*9880*/  IMAD.X R17, R19.reuse, 0x1, R3.reuse, P6 ;  /* 0x0000000113117824 */ /* 0x140fe200030e0603 */
[----:B------:R-:W-:Y:S01]  /*9890*/  ISETP.LT.AND P6, PT, R0, UR8, !P4 ;  /* 0x0000000800007c0c */ /* 0x000fe2000e7c1270 */
[----:B------:R-:W-:Y:S01]  /*98a0*/  IMAD.X R19, R19, 0x1, R24, P0 ;  /* 0x0000000113137824 */ /* 0x000fe200000e0618 */
[----:B------:R-:W-:Y:S01]  /*98b0*/  ISETP.GE.AND P0, PT, R22, UR4, PT ;  /* 0x0000000416007c0c */ /* 0x000fe2000bf06270 */
[----:B------:R-:W-:Y:S01]  /*98c0*/  ULDC UR4, c[0x0][0x248] ;  /* 0x0000920000047ab9 */ /* 0x000fe20000000800 */
[----:B------:R1:W-:Y:S01]  /*98d0*/  @P5 STG.E.U8 desc[UR14][R16.64], R25 ;  /* 0x0000001910005986 */ /* 0x0003e2000c10110e */
[----:B------:R-:W-:Y:S01]  /*98e0*/  ULDC UR6, c[0x0][0x228] ;  /* 0x00008a0000067ab9 */ /* 0x000fe20000000800 */
[----:B------:R-:W-:Y:S01]  /*98f0*/  ULDC UR8, c[0x0][0x228] ;  /* 0x00008a0000087ab9 */ /* 0x000fe20000000800 */
[----:B0-----:R-:W-:Y:S01]  /*9900*/  IADD3 R20, P5, R23, R6, RZ ;  /* 0x0000000617147210 */ /* 0x001fe20007fbe0ff */
[----:B------:R0:W-:Y:S01]  /*9910*/  @P2 STG.E.U8 desc[UR14][R18.64], R27 ;  /* 0x0000001b12002986 */ /* 0x0001e2000c10110e */
[----:B----4-:R-:W-:Y:S01]  /*9920*/  PRMT R29, R12, 0x7770, RZ ;  /* 0x000077700c1d7816 */ /* 0x010fe200000000ff */
[----:B------:R-:W-:Y:S01]  /*9930*/  VIADD R22, R4, 0x2c ;  /* 0x0000002c04167836 */ /* 0x000fe20000000000 */
[----:B------:R-:W-:Y:S01]  /*9940*/  ISETP.LT.AND P4, PT, R5, UR6, !P4 ;  /* 0x0000000605007c0c */ /* 0x000fe2000e781270 */
[----:B------:R-:W-:Y:S01]  /*9950*/  IMAD.X R21, R26, 0x1, R3, P5 ;  /* 0x000000011a157824 */ /* 0x000fe200028e0603 */
[----:B------:R-:W-:Y:S01]  /*9960*/  ISETP.LT.AND P5, PT, R0, UR8, !P3 ;  /* 0x0000000800007c0c */ /* 0x000fe2000dfa1270 */
[----:B------:R-:W-:Y:S01]  /*9970*/  ULDC UR6, c[0x0][0x228] ;  /* 0x00008a0000067ab9 */ /* 0x000fe20000000800 */
[----:B------:R-:W-:Y:S01]  /*9980*/  ULDC UR8, c[0x0][0x228] ;  /* 0x00008a0000087ab9 */ /* 0x000fe20000000800 */
[C---:B-1----:R-:W-:Y:S01]  /*9990*/  VIADD R25, R23.reuse, UR4 ;  /* 0x0000000417197c36 */ /* 0x042fe20008000000 */
[----:B------:R1:W-:Y:S01]  /*99a0*/  @P6 STG.E.U8 desc[UR14][R20.64], R29 ;  /* 0x0000001d14006986 */ /* 0x0003e2000c10110e */
[----:B------:R-:W-:Y:S01]  /*99b0*/  IADD3 R16, P2, R23, R7, RZ ;  /* 0x0000000717107210 */ /* 0x000fe20007f5e0ff */
[----:B------:R-:W-:Y:S01]  /*99c0*/  ULDC UR4, c[0x0][0x22c] ;  /* 0x00008b0000047ab9 */ /* 0x000fe20000000800 */
[----:B0-----:R-:W-:-:S02]  /*99d0*/  PRMT R27, R12, 0x7772, RZ ;  /* 0x000077720c1b7816 */ /* 0x001fc400000000ff */
[----:B------:R-:W-:Y:S01]  /*99e0*/  SHF.R.S32.HI R28, RZ, 0x1f, R25 ;  /* 0x0000001fff1c7819 */ /* 0x000fe20000011419 */
[--C-:B------:R-:W-:Y:S01]  /*99f0*/  IMAD.X R17, R26, 0x1, R24.reuse, P2 ;  /* 0x000000011a117824 */ /* 0x100fe200010e0618 */
[CC--:B------:R-:W-:Y:S02]  /*9a00*/  IADD3 R18, P6, R25.reuse, R6.reuse, RZ ;  /* 0x0000000619127210 */ /* 0x0c0fe40007fde0ff */
[----:B------:R-:W-:Y:S01]  /*9a10*/  ISETP.GE.AND P2, PT, R22, UR4, PT ;  /* 0x0000000416007c0c */ /* 0x000fe2000bf46270 */
[----:B------:R-:W-:Y:S01]  /*9a20*/  ULDC UR4, c[0x0][0x248] ;  /* 0x0000920000047ab9 */ /* 0x000fe20000000800 */
[----:B------:R-:W-:Y:S01]  /*9a30*/  VIADD R22, R4, 0x2d ;  /* 0x0000002d04167836 */ /* 0x000fe20000000000 */
[----:B-1----:R-:W-:Y:S01]  /*9a40*/  PRMT R29, R12, 0x7771, RZ ;  /* 0x000077710c1d7816 */ /* 0x002fe200000000ff */
[----:B------:R-:W-:Y:S02]  /*9a50*/  IMAD.X R19, R28, 0x1, R3, P6 ;  /* 0x000000011c137824 */ /* 0x000fe400030e0603 */
[----:B------:R-:W-:Y:S01]  /*9a60*/  VIADD R23, R25, UR4 ;  /* 0x0000000419177c36 */ /* 0x000fe20008000000 */
[----:B------:R-:W-:Y:S01]  /*9a70*/  ULDC UR4, c[0x0][0x22c] ;  /* 0x00008b0000047ab9 */ /* 0x000fe20000000800 */
[----:B------:R0:W-:Y:S01]  /*9a80*/  @P4 STG.E.U8 desc[UR14][R16.64], R29 ;  /* 0x0000001d10004986 */ /* 0x0001e2000c10110e */
[----:B------:R-:W-:Y:S01]  /*9a90*/  ISETP.LT.AND P4, PT, R5, UR6, !P3 ;  /* 0x0000000605007c0c */ /* 0x000fe2000df81270 */
[----:B------:R-:W-:Y:S01]  /*9aa0*/  ULDC UR6, c[0x0][0x228] ;  /* 0x00008a0000067ab9 */ /* 0x000fe20000000800 */
[-C--:B------:R-:W-:Y:S01]  /*9ab0*/  IADD3 R20, P3, R25, R7.reuse, RZ ;  /* 0x0000000719147210 */ /* 0x080fe20007f7e0ff */
[----:B------:R1:W-:Y:S01]  /*9ac0*/  @P5 STG.E.U8 desc[UR14][R18.64], R27 ;  /* 0x0000001b12005986 */ /* 0x0003e2000c10110e */
[----:B------:R-:W-:Y:S01]  /*9ad0*/  ISETP.LT.AND P5, PT, R0, UR8, !P1 ;  /* 0x0000000800007c0c */ /* 0x000fe2000cfa1270 */
[----:B------:R-:W-:Y:S01]  /*9ae0*/  ULDC UR8, c[0x0][0x228] ;  /* 0x00008a0000087ab9 */ /* 0x000fe20000000800 */
[----:B------:R-:W-:Y:S01]  /*9af0*/  SHF.R.S32.HI R26, RZ, 0x1f, R23 ;  /* 0x0000001fff1a7819 */ /* 0x000fe20000011417 */
[--C-:B------:R-:W-:Y:S01]  /*9b00*/  IMAD.X R21, R28, 0x1, R24.reuse, P3 ;  /* 0x000000011c157824 */ /* 0x100fe200018e0618 */
[----:B------:R-:W-:Y:S01]  /*9b10*/  ISETP.GE.AND P3, PT, R22, UR4, PT ;  /* 0x0000000416007c0c */ /* 0x000fe2000bf66270 */
[----:B------:R-:W-:Y:S01]  /*9b20*/  ULDC UR4, c[0x0][0x248] ;  /* 0x0000920000047ab9 */ /* 0x000fe20000000800 */
[----:B------:R-:W-:Y:S01]  /*9b30*/  VIADD R22, R4, 0x2f ;  /* 0x0000002f04167836 */ /* 0x000fe20000000000 */
        /* <DEDUP_REMOVED lines=8> */
[----:B------:R-:W-:Y:S01]  /*9bc0*/  ISETP.LT.AND P4, PT, R5, UR6, !P1 ;  /* 0x0000000605007c0c */ /* 0x000fe2000cf81270 */
[----:B------:R-:W-:Y:S01]  /*9bd0*/  ULDC UR4, c[0x0][0x22c] ;  /* 0x00008b0000047ab9 */ /* 0x000fe20000000800 */
[-C--:B------:R-:W-:Y:S01]  /*9be0*/  IADD3 R18, P1, R23, R7.reuse, RZ ;  /* 0x0000000717127210 */ /* 0x080fe20007f3e0ff */
[----:B------:R1:W-:Y:S01]  /*9bf0*/  @P5 STG.E.U8 desc[UR14][R16.64], R27 ;  /* 0x0000001b10005986 */ /* 0x0003e2000c10110e */
[----:B------:R-:W-:Y:S01]  /*9c00*/  ISETP.LT.AND P5, PT, R0, UR8, !P0 ;  /* 0x0000000800007c0c */ /* 0x000fe2000c7a1270 */
[----:B------:R-:W-:Y:S01]  /*9c10*/  ULDC UR6, c[0x0][0x228] ;  /* 0x00008a0000067ab9 */ /* 0x000fe20000000800 */
[----:B------:R-:W-:Y:S01]  /*9c20*/  ULDC UR8, c[0x0][0x228] ;  /* 0x00008a0000087ab9 */ /* 0x000fe20000000800 */
[--C-:B------:R-:W-:Y:S01]  /*9c30*/  IMAD.X R19, R26, 0x1, R24.reuse, P1 ;  /* 0x000000011a137824 */ /* 0x100fe200008e0618 */
[----:B------:R-:W-:Y:S01]  /*9c40*/  ISETP.GE.AND P1, PT, R12, UR4, PT ;  /* 0x000000040c007c0c */ /* 0x000fe2000bf26270 */
[----:B------:R-:W-:Y:S01]  /*9c50*/  ULDC UR4, c[0x0][0x248] ;  /* 0x0000920000047ab9 */ /* 0x000fe20000000800 */
[CC--:B0-----:R-:W-:Y:S01]  /*9c60*/  IADD3 R20, P6, R25.reuse, R6.reuse, RZ ;  /* 0x0000000619147210 */ /* 0x0c1fe20007fde0ff */
[----:B------:R-:W-:Y:S01]  /*9c70*/  VIADD R23, R25, UR4 ;  /* 0x0000000419177c36 */ /* 0x000fe20008000000 */
[C---:B------:R-:W-:Y:S01]  /*9c80*/  PRMT R29, R13.reuse, 0x7771, RZ ;  /* 0x000077710d1d7816 */ /* 0x040fe200000000ff */
[----:B------:R-:W-:Y:S01]  /*9c90*/  ULDC UR4, c[0x0][0x22c] ;  /* 0x00008b0000047ab9 */ /* 0x000fe20000000800 */
[----:B-1----:R-:W-:Y:S01]  /*9ca0*/  PRMT R27, R13, 0x7772, RZ ;  /* 0x000077720d1b7816 */ /* 0x002fe200000000ff */
[----:B------:R-:W-:Y:S01]  /*9cb0*/  IMAD.X R21, R28, 0x1, R3, P6 ;  /* 0x000000011c157824 */ /* 0x000fe200030e0603 */
[----:B------:R-:W-:Y:S01]  /*9cc0*/  SHF.R.S32.HI R26, RZ, 0x1f, R23 ;  /* 0x0000001fff1a7819 */ /* 0x000fe20000011417 */
[----:B------:R-:W-:Y:S01]  /*9cd0*/  @P4 STG.E.U8 desc[UR14][R18.64], R29 ;  /* 0x0000001d12004986 */ /* 0x000fe2000c10110e */
[----:B------:R-:W-:Y:S01]  /*9ce0*/  ISETP.LT.AND P4, PT, R5, UR6, !P0 ;  /* 0x0000000605007c0c */ /* 0x000fe2000c781270 */
[----:B------:R-:W-:Y:S01]  /*9cf0*/  ULDC UR6, c[0x0][0x228] ;  /* 0x00008a0000067ab9 */ /* 0x000fe20000000800 */
[----:B------:R-:W-:Y:S01]  /*9d00*/  IADD3 R16, P0, R25, R7, RZ ;  /* 0x0000000719107210 */ /* 0x000fe20007f1e0ff */
[----:B------:R0:W-:Y:S01]  /*9d10*/  @P5 STG.E.U8 desc[UR14][R20.64], R27 ;  /* 0x0000001b14005986 */ /* 0x0001e2000c10110e */
[----:B------:R-:W-:Y:S01]  /*9d20*/  ISETP.LT.AND P5, PT, R0, UR8, !P2 ;  /* 0x0000000800007c0c */ /* 0x000fe2000d7a1270 */
[----:B------:R-:W-:Y:S01]  /*9d30*/  ULDC UR8, c[0x0][0x228] ;  /* 0x00008a0000087ab9 */ /* 0x000fe20000000800 */
[----:B------:R-:W-:Y:S01]  /*9d40*/  IADD3 R12, P6, R23, R6, RZ ;  /* 0x00000006170c7210 */ /* 0x000fe20007fde0ff */
[----:B------:R-:W-:Y:S01]  /*9d50*/  IMAD.X R17, R28, 0x1, R24, P0 ;  /* 0x000000011c117824 */ /* 0x000fe200000e0618 */
[----:B------:R-:W-:-:S02]  /*9d60*/  PRMT R25, R14, 0x7770, RZ ;  /* 0x000077700e197816 */ /* 0x000fc400000000ff */
[----:B------:R-:W-:Y:S01]  /*9d70*/  ISETP.GE.AND P0, PT, R22, UR4, PT ;  /* 0x0000000416007c0c */ /* 0x000fe2000bf06270 */
[----:B------:R-:W-:Y:S01]  /*9d80*/  ULDC UR4, c[0x0][0x248] ;  /* 0x0000920000047ab9 */ /* 0x000fe20000000800 */
[----:B------:R-:W-:Y:S01]  /*9d90*/  ISETP.LT.AND P2, PT, R5, UR6, !P2 ;  /* 0x0000000605007c0c */ /* 0x000fe2000d741270 */
[----:B------:R-:W-:Y:S01]  /*9da0*/  ULDC UR6, c[0x0][0x228] ;  /* 0x00008a0000067ab9 */ /* 0x000fe20000000800 */
[----:B0-----:R-:W-:Y:S01]  /*9db0*/  PRMT R27, R13, 0x7773, RZ ;  /* 0x000077730d1b7816 */ /* 0x001fe200000000ff */
[----:B------:R-:W-:Y:S02]  /*9dc0*/  IMAD.X R13, R26, 0x1, R3, P6 ;  /* 0x000000011a0d7824 */ /* 0x000fe400030e0603 */
[C---:B------:R-:W-:Y:S01]  /*9dd0*/  VIADD R21, R23.reuse, UR4 ;  /* 0x0000000417157c36 */ /* 0x040fe20008000000 */
[----:B------:R-:W-:Y:S01]  /*9de0*/  ULDC UR4, c[0x0][0x22c] ;  /* 0x00008b0000047ab9 */ /* 0x000fe20000000800 */
[----:B------:R0:W-:Y:S01]  /*9df0*/  @P4 STG.E.U8 desc[UR14][R16.64], R27 ;  /* 0x0000001b10004986 */ /* 0x0001e2000c10110e */
[----:B------:R-:W-:Y:S01]  /*9e00*/  IADD3 R18, P4, R23, R7, RZ ;  /* 0x0000000717127210 */ /* 0x000fe20007f9e0ff */
[----:B------:R-:W-:Y:S01]  /*9e10*/  VIADD R20, R4, 0x30 ;  /* 0x0000003004147836 */ /* 0x000fe20000000000 */
[----:B------:R-:W-:Y:S01]  /*9e20*/  SHF.R.S32.HI R28, RZ, 0x1f, R21 ;  /* 0x0000001fff1c7819 */ /* 0x000fe20000011415 */
[----:B------:R1:W-:Y:S01]  /*9e30*/  @P5 STG.E.U8 desc[UR14][R12.64], R25 ;  /* 0x000000190c005986 */ /* 0x0003e2000c10110e */
[----:B------:R-:W-:Y:S01]  /*9e40*/  ISETP.LT.AND P5, PT, R0, UR8, !P3 ;  /* 0x0000000800007c0c */ /* 0x000fe2000dfa1270 */
[----:B------:R-:W-:Y:S01]  /*9e50*/  IMAD.X R19, R26, 0x1, R24, P4 ;  /* 0x000000011a137824 */ /* 0x000fe200020e0618 */
[----:B------:R-:W-:Y:S01]  /*9e60*/  PRMT R23, R14, 0x7772, RZ ;  /* 0x000077720e177816 */ /* 0x000fe200000000ff */
[----:B------:R-:W-:Y:S01]  /*9e70*/  ULDC UR8, c[0x0][0x228] ;  /* 0x00008a0000087ab9 */ /* 0x000fe20000000800 */
[----:B------:R-:W-:Y:S01]  /*9e80*/  ISETP.GE.AND P4, PT, R20, UR4, PT ;  /* 0x0000000414007c0c */ /* 0x000fe2000bf86270 */
[----:B------:R-:W-:Y:S01]  /*9e90*/  ULDC UR4, c[0x0][0x248] ;  /* 0x0000920000047ab9 */ /* 0x000fe20000000800 */
[----:B------:R-:W-:Y:S01]  /*9ea0*/  VIADD R20, R4, 0x31 ;  /* 0x0000003104147836 */ /* 0x000fe20000000000 */
[C---:B0-----:R-:W-:Y:S01]  /*9eb0*/  IADD3 R16, P6, R21.reuse, R6, RZ ;  /* 0x0000000615107210 */ /* 0x041fe20007fde0ff */
[----:B------:R-:W-:Y:S01]  /*9ec0*/  VIADD R22, R21, UR4 ;  /* 0x0000000415167c36 */ /* 0x000fe20008000000 */
[----:B------:R-:W-:Y:S01]  /*9ed0*/  ULDC UR4, c[0x0][0x22c] ;  /* 0x00008b0000047ab9 */ /* 0x000fe20000000800 */
[----:B-1----:R-:W-:-:S02]  /*9ee0*/  PRMT R25, R14, 0x7771, RZ ;  /* 0x000077710e197816 */ /* 0x002fc400000000ff */
[--C-:B------:R-:W-:Y:S01]  /*9ef0*/  IMAD.X R17, R28, 0x1, R3.reuse, P6 ;  /* 0x000000011c117824 */ /* 0x100fe200030e0603 */
[----:B------:R-:W-:Y:S02]  /*9f00*/  SHF.R.S32.HI R26, RZ, 0x1f, R22 ;  /* 0x0000001fff1a7819 */ /* 0x000fe40000011416 */
[----:B------:R0:W-:Y:S01]  /*9f10*/  @P2 STG.E.U8 desc[UR14][R18.64], R25 ;  /* 0x0000001912002986 */ /* 0x0001e2000c10110e */
[----:B------:R-:W-:Y:S01]  /*9f20*/  ISETP.LT.AND P2, PT, R5, UR6, !P3 ;  /* 0x0000000605007c0c */ /* 0x000fe2000df41270 */
[----:B------:R-:W-:Y:S01]  /*9f30*/  ULDC UR6, c[0x0][0x228] ;  /* 0x00008a0000067ab9 */ /* 0x000fe20000000800 */
[----:B------:R-:W-:Y:S01]  /*9f40*/  IADD3 R12, P3, R21, R7, RZ ;  /* 0x00000007150c7210 */ /* 0x000fe20007f7e0ff */
[----:B------:R1:W-:Y:S01]  /*9f50*/  @P5 STG.E.U8 desc[UR14][R16.64], R23 ;  /* 0x0000001710005986 */ /* 0x0003e2000c10110e */
[----:B------:R-:W-:Y:S01]  /*9f60*/  ISETP.LT.AND P5, PT, R0, UR8, !P1 ;  /* 0x0000000800007c0c */ /* 0x000fe2000cfa1270 */
[----:B------:R-:W-:Y:S01]  /*9f70*/  ULDC UR8, c[0x0][0x228] ;  /* 0x00008a0000087ab9 */ /* 0x000fe20000000800 */
[----:B------:R-:W-:Y:S01]  /*9f80*/  PRMT R21, R15, 0x7770, RZ ;  /* 0x000077700f157816 */ /* 0x000fe200000000ff */
[----:B------:R-:W-:Y:S01]  /*9f90*/  IMAD.X R13, R28, 0x1, R24, P3 ;  /* 0x000000011c0d7824 */ /* 0x000fe200018e0618 */
[----:B------:R-:W-:Y:S01]  /*9fa0*/  ISETP.GE.AND P3, PT, R20, UR4, PT ;  /* 0x0000000414007c0c */ /* 0x000fe2000bf66270 */
[----:B------:R-:W-:Y:S01]  /*9fb0*/  ULDC UR4, c[0x0][0x248] ;  /* 0x0000920000047ab9 */ /* 0x000fe20000000800 */
[----:B------:R-:W-:Y:S01]  /*9fc0*/  ISETP.LT.AND P1, PT, R5, UR6, !P1 ;  /* 0x0000000605007c0c */ /* 0x000fe2000cf21270 */
[C---:B------:R-:W-:Y:S01]  /*9fd0*/  VIADD R20, R22.reuse, UR4 ;  /* 0x0000000416147c36 */ /* 0x040fe20008000000 */
[----:B0-----:R-:W-:Y:S01]  /*9fe0*/  IADD3 R18, P6, R22, R6, RZ ;  /* 0x0000000616127210 */ /* 0x001fe20007fde0ff */
[----:B------:R-:W-:Y:S01]  /*9ff0*/  ULDC UR4, c[0x0][0x22c] ;  /* 0x00008b0000047ab9 */ /* 0x000fe20000000800 */
[----:B------:R-:W-:Y:S01]  /*a000*/  PRMT R25, R15, 0x7771, RZ ;  /* 0x000077710f197816 */ /* 0x000fe200000000ff */
[----:B------:R-:W-:Y:S01]  /*a010*/  ULDC UR6, c[0x0][0x22c] ;  /* 0x00008b0000067ab9 */ /* 0x000fe20000000800 */
[----:B-1----:R-:W-:Y:S01]  /*a020*/  PRMT R23, R14, 0x7773, RZ ;  /* 0x000077730e177816 */ /* 0x002fe200000000ff */
[----:B------:R-:W-:-:S02]  /*a030*/  IMAD.X R19, R26, 0x1, R3, P6 ;  /* 0x000000011a137824 */ /* 0x000fc400030e0603 */
[----:B------:R-:W-:Y:S02]  /*a040*/  VIADD R14, R4, 0x32 ;  /* 0x00000032040e7836 */ /* 0x000fe40000000000 */
[----:B------:R0:W-:Y:S01]  /*a050*/  @P2 STG.E.U8 desc[UR14][R12.64], R23 ;  /* 0x000000170c002986 */ /* 0x0001e2000c10110e */
[-C--:B------:R-:W-:Y:S02]  /*a060*/  IADD3 R16, P2, R22, R7.reuse, RZ ;  /* 0x0000000716107210 */ /* 0x080fe40007f5e0ff */
[----:B------:R-:W-:Y:S01]  /*a070*/  SHF.R.S32.HI R22, RZ, 0x1f, R20 ;  /* 0x0000001fff167819 */ /* 0x000fe20000011414 */
[----:B------:R1:W-:Y:S01]  /*a080*/  @P5 STG.E.U8 desc[UR14][R18.64], R21 ;  /* 0x0000001512005986 */ /* 0x0003e2000c10110e */
[----:B------:R-:W-:Y:S01]  /*a090*/  ISETP.LT.AND P5, PT, R0, UR8, !P0 ;  /* 0x0000000800007c0c */ /* 0x000fe2000c7a1270 */
[----:B------:R-:W-:Y:S01]  /*a0a0*/  ULDC UR8, c[0x0][0x228] ;  /* 0x00008a0000087ab9 */ /* 0x000fe20000000800 */
[--C-:B------:R-:W-:Y:S01]  /*a0b0*/  IMAD.X R17, R26, 0x1, R24.reuse, P2 ;  /* 0x000000011a117824 */ /* 0x100fe200010e0618 */
[----:B------:R-:W-:Y:S01]  /*a0c0*/  ISETP.LT.AND P0, PT, R5, UR8, !P0 ;  /* 0x0000000805007c0c */ /* 0x000fe2000c701270 */
[----:B------:R-:W-:Y:S01]  /*a0d0*/  ULDC UR8, c[0x0][0x228] ;  /* 0x00008a0000087ab9 */ /* 0x000fe20000000800 */
[----:B------:R-:W-:Y:S01]  /*a0e0*/  ISETP.GE.AND P2, PT, R14, UR4, PT ;  /* 0x000000040e007c0c */ /* 0x000fe2000bf46270 */
[----:B------:R-:W-:Y:S01]  /*a0f0*/  VIADD R14, R4, 0x33 ;  /* 0x00000033040e7836 */ /* 0x000fe20000000000 */
[C---:B0-----:R-:W-:Y:S01]  /*a100*/  IADD3 R12, P6, R20.reuse, R6, RZ ;  /* 0x00000006140c7210 */ /* 0x041fe20007fde0ff */
[----:B------:R-:W-:Y:S01]  /*a110*/  ULDC UR4, c[0x0][0x248] ;  /* 0x0000920000047ab9 */ /* 0x000fe20000000800 */
[----:B------:R-:W-:Y:S01]  /*a120*/  PRMT R23, R15, 0x7772, RZ ;  /* 0x000077720f177816 */ /* 0x000fe200000000ff */
[----:B------:R0:W-:Y:S01]  /*a130*/  @P1 STG.E.U8 desc[UR14][R16.64], R25 ;  /* 0x0000001910001986 */ /* 0x0001e2000c10110e */
[----:B-1----:R-:W-:Y:S01]  /*a140*/  VIADD R21, R20, UR4 ;  /* 0x0000000414157c36 */ /* 0x002fe20008000000 */
[----:B------:R-:W-:Y:S01]  /*a150*/  ISETP.GE.AND P1, PT, R14, UR6, PT ;  /* 0x000000060e007c0c */ /* 0x000fe2000bf26270 */
[----:B------:R-:W-:Y:S01]  /*a160*/  IMAD.X R13, R22, 0x1, R3, P6 ;  /* 0x00000001160d7824 */ /* 0x000fe200030e0603 */
[----:B------:R-:W-:Y:S01]  /*a170*/  IADD3 R18, P6, R20, R7, RZ ;  /* 0x0000000714127210 */ /* 0x000fe20007fde0ff */
[----:B------:R-:W-:Y:S01]  /*a180*/  VIADD R14, R4, 0x34 ;  /* 0x00000034040e7836 */ /* 0x000fe20000000000 */
[----:B------:R-:W-:Y:S01]  /*a190*/  ULDC UR6, c[0x0][0x228] ;  /* 0x00008a0000067ab9 */ /* 0x000fe20000000800 */
[----:B------:R-:W-:Y:S01]  /*a1a0*/  ULDC UR4, c[0x0][0x22c] ;  /* 0x00008b0000047ab9 */ /* 0x000fe20000000800 */
[----:B------:R1:W-:Y:S01]  /*a1b0*/  @P5 STG.E.U8 desc[UR14][R12.64], R23 ;  /* 0x000000170c005986 */ /* 0x0003e2000c10110e */
[----:B------:R-:W-:Y:S01]  /*a1c0*/  ISETP.LT.AND P5, PT, R0, UR10, !P4 ;  /* 0x0000000a00007c0c */ /* 0x000fe2000e7a1270 */
[----:B------:R-:W-:Y:S01]  /*a1d0*/  IMAD.X R19, R22, 0x1, R24, P6 ;  /* 0x0000000116137824 */ /* 0x000fe200030e0618 */
[----:B------:R-:W-:Y:S01]  /*a1e0*/  ISETP.LT.AND P4, PT, R5, UR6, !P4 ;  /* 0x0000000605007c0c */ /* 0x000fe2000e781270 */
[----:B0-----:R-:W-:Y:S01]  /*a1f0*/  VIADD R16, R4, 0x35 ;  /* 0x0000003504107836 */ /* 0x001fe20000000000 */
[----:B------:R-:W-:Y:S01]  /*a200*/  PRMT R17, R15, 0x7773, RZ ;  /* 0x000077730f117816 */ /* 0x000fe200000000ff */
[----:B------:R-:W-:Y:S01]  /*a210*/  ULDC UR6, c[0x0][0x228] ;  /* 0x00008a0000067ab9 */ /* 0x000fe20000000800 */
[----:B------:R-:W-:-:S03]  /*a220*/  SHF.R.S32.HI R25, RZ, 0x1f, R21 ;  /* 0x0000001fff197819 */ /* 0x000fc60000011415 */
[----:B------:R0:W-:Y:S01]  /*a230*/  @P0 STG.E.U8 desc[UR14][R18.64], R17 ;  /* 0x0000001112000986 */ /* 0x0001e2000c10110e */
[----:B------:R-:W-:Y:S01]  /*a240*/  ISETP.GE.AND P0, PT, R14, UR4, PT ;  /* 0x000000040e007c0c */ /* 0x000fe2000bf06270 */
[----:B------:R-:W-:Y:S01]  /*a250*/  ULDC UR4, c[0x0][0x248] ;  /* 0x0000920000047ab9 */ /* 0x000fe20000000800 */
[C---:B-1----:R-:W-:Y:S01]  /*a260*/  IADD3 R12, P6, R21.reuse, R6, RZ ;  /* 0x00000006150c7210 */ /* 0x042fe20007fde0ff */
[----:B------:R-:W-:Y:S01]  /*a270*/  VIADD R20, R21, UR4 ;  /* 0x0000000415147c36 */ /* 0x000fe20008000000 */
[C---:B-----5:R-:W-:Y:S01]  /*a280*/  PRMT R23, R8.reuse, 0x7770, RZ ;  /* 0x0000777008177816 */ /* 0x060fe200000000ff */
[----:B------:R-:W-:Y:S02]  /*a290*/  ULDC UR4, c[0x0][0x228] ;  /* 0x00008a0000047ab9 */ /* 0x000fe40000000800 */
[----:B------:R-:W-:Y:S01]  /*a2a0*/  IMAD.X R13, R25, 0x1, R3, P6 ;  /* 0x00000001190d7824 */ /* 0x000fe200030e0603 */
[----:B------:R-:W-:Y:S02]  /*a2b0*/  IADD3 R14, P6, R21, R7, RZ ;  /* 0x00000007150e7210 */ /* 0x000fe40007fde0ff */
[----:B------:R-:W-:-:S02]  /*a2c0*/  PRMT R21, R8, 0x7773, RZ ;  /* 0x0000777308157816 */ /* 0x000fc400000000ff */
[----:B------:R1:W-:Y:S01]  /*a2d0*/  @P5 STG.E.U8 desc[UR14][R12.64], R23 ;  /* 0x000000170c005986 */ /* 0x0003e2000c10110e */
[----:B------:R-:W-:Y:S01]  /*a2e0*/  IMAD.X R15, R25, 0x1, R24, P6 ;  /* 0x00000001190f7824 */ /* 0x000fe200030e0618 */
[----:B0-----:R-:W-:Y:S02]  /*a2f0*/  SHF.R.S32.HI R17, RZ, 0x1f, R20 ;  /* 0x0000001fff117819 */ /* 0x001fe40000011414 */
[----:B------:R-:W-:Y:S01]  /*a300*/  ISETP.LT.AND P5, PT, R0, UR6, !P3 ;  /* 0x0000000600007c0c */ /* 0x000fe2000dfa1270 */
[----:B------:R-:W-:Y:S01]  /*a310*/  ULDC UR6, c[0x0][0x228] ;  /* 0x00008a0000067ab9 */ /* 0x000fe20000000800 */
[----:B------:R-:W-:Y:S01]  /*a320*/  ISETP.LT.AND P3, PT, R5, UR4, !P3 ;  /* 0x0000000405007c0c */ /* 0x000fe2000df61270 */
[----:B------:R-:W-:Y:S01]  /*a330*/  ULDC UR4, c[0x0][0x248] ;  /* 0x0000920000047ab9 */ /* 0x000fe20000000800 */
[----:B------:R-:W-:Y:S02]  /*a340*/  PRMT R19, R8, 0x7772, RZ ;  /* 0x0000777208137816 */ /* 0x000fe400000000ff */
[----:B------:R-:W-:-:S02]  /*a350*/  PRMT R25, R11, 0x7770, RZ ;  /* 0x000077700b197816 */ /* 0x000fc400000000ff */
[----:B-1----:R-:W-:Y:S01]  /*a360*/  PRMT R23, R8, 0x7771, RZ ;  /* 0x0000777108177816 */ /* 0x002fe200000000ff */
[----:B------:R-:W-:Y:S01]  /*a370*/  VIADD R8, R4, 0x36 ;  /* 0x0000003604087836 */ /* 0x000fe20000000000 */
[----:B------:R-:W-:-:S03]  /*a380*/  IADD3 R12, P6, R20, R6, RZ ;  /* 0x00000006140c7210 */ /* 0x000fc60007fde0ff */
[----:B------:R0:W-:Y:S01]  /*a390*/  @P4 STG.E.U8 desc[UR14][R14.64], R23 ;  /* 0x000000170e004986 */ /* 0x0001e2000c10110e */
[----:B------:R-:W-:Y:S01]  /*a3a0*/  ISETP.GE.AND P4, PT, R16, UR27, PT ;  /* 0x0000001b10007c0c */ /* 0x000fe2000bf86270 */
[C-C-:B------:R-:W-:Y:S01]  /*a3b0*/  IMAD.X R13, R17.reuse, 0x1, R3.reuse, P6 ;  /* 0x00000001110d7824 */ /* 0x140fe200030e0603 */
[C---:B------:R-:W-:Y:S01]  /*a3c0*/  IADD3 R16, P6, R20.reuse, R7, RZ ;  /* 0x0000000714107210 */ /* 0x040fe20007fde0ff */
[----:B------:R-:W-:Y:S01]  /*a3d0*/  VIADD R20, R20, UR4 ;  /* 0x0000000414147c36 */ /* 0x000fe20008000000 */
[----:B------:R-:W-:Y:S02]  /*a3e0*/  ULDC UR4, c[0x0][0x248] ;  /* 0x0000920000047ab9 */ /* 0x000fe40000000800 */
[----:B------:R1:W-:Y:S01]  /*a3f0*/  @P5 STG.E.U8 desc[UR14][R12.64], R19 ;  /* 0x000000130c005986 */ /* 0x0003e2000c10110e */
[----:B------:R-:W-:Y:S01]  /*a400*/  IMAD.X R17, R17, 0x1, R24, P6 ;  /* 0x0000000111117824 */ /* 0x000fe200030e0618 */
[----:B------:R-:W-:Y:S01]  /*a410*/  ISETP.LT.AND P5, PT, R0, UR6, !P2 ;  /* 0x0000000600007c0c */ /* 0x000fe2000d7a1270 */
[----:B------:R-:W-:Y:S01]  /*a420*/  ULDC UR6, c[0x0][0x228] ;  /* 0x00008a0000067ab9 */ /* 0x000fe20000000800 */
[----:B------:R-:W-:Y:S01]  /*a430*/  SHF.R.S32.HI R22, RZ, 0x1f, R20 ;  /* 0x0000001fff167819 */ /* 0x000fe20000011414 */
[C---:B------:R-:W-:Y:S01]  /*a440*/  VIADD R18, R20.reuse, UR4 ;  /* 0x0000000414127c36 */ /* 0x040fe20008000000 */
[----:B------:R2:W-:Y:S01]  /*a450*/  @P3 STG.E.U8 desc[UR14][R16.64], R21 ;  /* 0x0000001510003986 */ /* 0x0005e2000c10110e */
[----:B0-----:R-:W-:Y:S01]  /*a460*/  IADD3 R14, P3, R20, R6, RZ ;  /* 0x00000006140e7210 */ /* 0x001fe20007f7e0ff */
[----:B------:R-:W-:Y:S01]  /*a470*/  ULDC UR4, c[0x0][0x248] ;  /* 0x0000920000047ab9 */ /* 0x000fe20000000800 */
[----:B------:R-:W-:Y:S01]  /*a480*/  ISETP.LT.AND P6, PT, R0, UR8, !P1 ;  /* 0x0000000800007c0c */ /* 0x000fe2000cfc1270 */
[----:B------:R-:W-:Y:S01]  /*a490*/  ULDC UR8, c[0x0][0x228] ;  /* 0x00008a0000087ab9 */ /* 0x000fe20000000800 */
[----:B------:R-:W-:Y:S01]  /*a4a0*/  PRMT R23, R9, 0x7771, RZ ;  /* 0x0000777109177816 */ /* 0x000fe200000000ff */
[----:B------:R-:W-:Y:S01]  /*a4b0*/  IMAD.X R15, R22, 0x1, R3, P3 ;  /* 0x00000001160f7824 */ /* 0x000fe200018e0603 */
[----:B------:R-:W-:Y:S01]  /*a4c0*/  ISETP.LT.AND P3, PT, R5, UR6, !P2 ;  /* 0x0000000605007c0c */ /* 0x000fe2000d761270 */
[----:B------:R-:W-:Y:S01]  /*a4d0*/  ULDC UR6, c[0x0][0x228] ;  /* 0x00008a0000067ab9 */ /* 0x000fe20000000800 */
[----:B-1----:R-:W-:-:S02]  /*a4e0*/  PRMT R19, R9, 0x7770, RZ ;  /* 0x0000777009137816 */ /* 0x002fc400000000ff */
[-C--:B------:R-:W-:Y:S02]  /*a4f0*/  IADD3 R12, P2, R20, R7.reuse, RZ ;  /* 0x00000007140c7210 */ /* 0x080fe40007f5e0ff */
[----:B------:R-:W-:Y:S01]  /*a500*/  SHF.R.S32.HI R20, RZ, 0x1f, R18 ;  /* 0x0000001fff147819 */ /* 0x000fe20000011412 */
[----:B------:R0:W-:Y:S01]  /*a510*/  @P5 STG.E.U8 desc[UR14][R14.64], R19 ;  /* 0x000000130e005986 */ /* 0x0001e2000c10110e */
[-C--:B--2---:R-:W-:Y:S01]  /*a520*/  IADD3 R16, P5, R18, R6.reuse, RZ ;  /* 0x0000000612107210 */ /* 0x084fe20007fbe0ff */
[--C-:B------:R-:W-:Y:S01]  /*a530*/  IMAD.X R13, R22, 0x1, R24.reuse, P2 ;  /* 0x00000001160d7824 */ /* 0x100fe200010e0618 */
[----:B------:R-:W-:Y:S01]  /*a540*/  ISETP.LT.AND P1, PT, R5, UR6, !P1 ;  /* 0x0000000605007c0c */ /* 0x000fe2000cf21270 */
[----:B------:R-:W-:Y:S01]  /*a550*/  ULDC UR6, c[0x0][0x228] ;  /* 0x00008a0000067ab9 */ /* 0x000fe20000000800 */
[----:B------:R-:W-:Y:S01]  /*a560*/  PRMT R21, R9, 0x7772, RZ ;  /* 0x0000777209157816 */ /* 0x000fe200000000ff */
[----:B------:R-:W-:Y:S01]  /*a570*/  IMAD.X R17, R20, 0x1, R3, P5 ;  /* 0x0000000114117824 */ /* 0x000fe200028e0603 */
[----:B------:R1:W-:Y:S01]  /*a580*/  @P3 STG.E.U8 desc[UR14][R12.64], R23 ;  /* 0x000000170c003986 */ /* 0x0003e2000c10110e */
[----:B------:R-:W-:Y:S01]  /*a590*/  ISETP.LT.AND P5, PT, R0, UR8, !P0 ;  /* 0x0000000800007c0c */ /* 0x000fe2000c7a1270 */
[----:B------:R-:W-:Y:S01]  /*a5a0*/  ULDC UR8, c[0x0][0x228] ;  /* 0x00008a0000087ab9 */ /* 0x000fe20000000800 */
[----:B------:R-:W-:Y:S01]  /*a5b0*/  ISETP.GE.AND P2, PT, R8, UR25, PT ;  /* 0x0000001908007c0c */ /* 0x000fe2000bf46270 */
[----:B------:R2:W-:Y:S01]  /*a5c0*/  @P6 STG.E.U8 desc[UR14][R16.64], R21 ;  /* 0x0000001510006986 */ /* 0x0005e2000c10110e */
[C---:B0-----:R-:W-:Y:S01]  /*a5d0*/  IADD3 R14, P3, R18.reuse, R7, RZ ;  /* 0x00000007120e7210 */ /* 0x041fe20007f7e0ff */
[----:B------:R-:W-:Y:S01]  /*a5e0*/  VIADD R19, R18, UR4 ;  /* 0x0000000412137c36 */ /* 0x000fe20008000000 */
[----:B------:R-:W-:Y:S01]  /*a5f0*/  ISETP.LT.AND P0, PT, R5, UR6, !P0 ;  /* 0x0000000605007c0c */ /* 0x000fe2000c701270 */
[----:B------:R-:W-:Y:S01]  /*a600*/  VIADD R18, R4, 0x37 ;  /* 0x0000003704127836 */ /* 0x000fe20000000000 */
[----:B------:R-:W-:Y:S01]  /*a610*/  ULDC UR4, c[0x0][0x248] ;  /* 0x0000920000047ab9 */ /* 0x000fe20000000800 */
[----:B------:R-:W-:Y:S01]  /*a620*/  IMAD.X R15, R20, 0x1, R24, P3 ;  /* 0x00000001140f7824 */ /* 0x000fe200018e0618 */
[----:B------:R-:W-:Y:S01]  /*a630*/  SHF.R.S32.HI R22, RZ, 0x1f, R19 ;  /* 0x0000001fff167819 */ /* 0x000fe20000011413 */
[----:B-1----:R-:W-:Y:S01]  /*a640*/  VIADD R12, R4, 0x38 ;  /* 0x00000038040c7836 */ /* 0x002fe20000000000 */
[C---:B------:R-:W-:Y:S01]  /*a650*/  IADD3 R8, P6, R19.reuse, R6, RZ ;  /* 0x0000000613087210 */ /* 0x040fe20007fde0ff */
[----:B------:R-:W-:Y:S01]  /*a660*/  ULDC UR6, c[0x0][0x228] ;  /* 0x00008a0000067ab9 */ /* 0x000fe20000000800 */
[----:B------:R-:W-:Y:S01]  /*a670*/  ISETP.GE.AND P3, PT, R18, UR23, PT ;  /* 0x0000001712007c0c */ /* 0x000fe2000bf66270 */
[----:B------:R-:W-:Y:S01]  /*a680*/  VIADD R18, R19, UR4 ;  /* 0x0000000413127c36 */ /* 0x000fe20008000000 */
[----:B--2---:R-:W-:Y:S01]  /*a690*/  PRMT R21, R9, 0x7773, RZ ;  /* 0x0000777309157816 */ /* 0x004fe200000000ff */
[----:B------:R-:W-:Y:S01]  /*a6a0*/  IMAD.X R9, R22, 0x1, R3, P6 ;  /* 0x0000000116097824 */ /* 0x000fe200030e0603 */
[----:B------:R-:W-:Y:S01]  /*a6b0*/  PRMT R17, R10, 0x7770, RZ ;  /* 0x000077700a117816 */ /* 0x000fe200000000ff */
[----:B------:R-:W-:Y:S01]  /*a6c0*/  VIADD R16, R4, 0x39 ;  /* 0x0000003904107836 */ /* 0x000fe20000000000 */
[----:B------:R-:W-:Y:S01]  /*a6d0*/  ULDC UR4, c[0x0][0x228] ;  /* 0x00008a0000047ab9 */ /* 0x000fe20000000800 */
[----:B------:R0:W-:Y:S01]  /*a6e0*/  @P1 STG.E.U8 desc[UR14][R14.64], R21 ;  /* 0x000000150e001986 */ /* 0x0001e2000c10110e */
[----:B------:R-:W-:-:S02]  /*a6f0*/  ISETP.GE.AND P1, PT, R12, UR21, PT ;  /* 0x000000150c007c0c */ /* 0x000fc4000bf26270 */
[----:B------:R-:W-:Y:S01]  /*a700*/  IADD3 R12, P6, R19, R7, RZ ;  /* 0x00000007130c7210 */ /* 0x000fe20007fde0ff */
[----:B------:R1:W-:Y:S01]  /*a710*/  @P5 STG.E.U8 desc[UR14][R8.64], R17 ;  /* 0x0000001108005986 */ /* 0x0003e2000c10110e */
[----:B------:R-:W-:Y:S01]  /*a720*/  ISETP.LT.AND P5, PT, R0, UR6, !P4 ;  /* 0x0000000600007c0c */ /* 0x000fe2000e7a1270 */
[----:B------:R-:W-:Y:S01]  /*a730*/  ULDC UR6, c[0x0][0x228] ;  /* 0x00008a0000067ab9 */ /* 0x000fe20000000800 */
[----:B------:R-:W-:Y:S01]  /*a740*/  ISETP.LT.AND P4, PT, R5, UR4, !P4 ;  /* 0x0000000405007c0c */ /* 0x000fe2000e781270 */
[----:B------:R-:W-:Y:S01]  /*a750*/  IMAD.X R13, R22, 0x1, R24, P6 ;  /* 0x00000001160d7824 */ /* 0x000fe200030e0618 */
[C---:B------:R-:W-:Y:S01]  /*a760*/  PRMT R23, R10.reuse, 0x7772, RZ ;  /* 0x000077720a177816 */ /* 0x040fe200000000ff */
[----:B------:R-:W-:Y:S01]  /*a770*/  ULDC UR4, c[0x0][0x248] ;  /* 0x0000920000047ab9 */ /* 0x000fe20000000800 */
[----:B0-----:R-:W-:Y:S02]  /*a780*/  PRMT R15, R10, 0x7771, RZ ;  /* 0x000077710a0f7816 */ /* 0x001fe400000000ff */
[----:B------:R-:W-:-:S02]  /*a790*/  SHF.R.S32.HI R14, RZ, 0x1f, R18 ;  /* 0x0000001fff0e7819 */ /* 0x000fc40000011412 */
[-C--:B-1----:R-:W-:Y:S01]  /*a7a0*/  IADD3 R8, P6, R18, R6.reuse, RZ ;  /* 0x0000000612087210 */ /* 0x082fe20007fde0ff */
[----:B------:R-:W-:Y:S01]  /*a7b0*/  @P0 STG.E.U8 desc[UR14][R12.64], R15 ;  /* 0x0000000f0c000986 */ /* 0x000fe2000c10110e */
[----:B------:R-:W-:Y:S02]  /*a7c0*/  ISETP.GE.AND P0, PT, R16, UR19, PT ;  /* 0x0000001310007c0c */ /* 0x000fe4000bf06270 */
[----:B------:R-:W-:Y:S01]  /*a7d0*/  PRMT R21, R10, 0x7773, RZ ;  /* 0x000077730a157816 */ /* 0x000fe200000000ff */
[--C-:B------:R-:W-:Y:S01]  /*a7e0*/  IMAD.X R9, R14, 0x1, R3.reuse, P6 ;  /* 0x000000010e097824 */ /* 0x100fe200030e0603 */
[CC--:B------:R-:W-:Y:S01]  /*a7f0*/  IADD3 R16, P6, R18.reuse, R7.reuse, RZ ;  /* 0x0000000712107210 */ /* 0x0c0fe20007fde0ff */
[----:B------:R-:W-:Y:S01]  /*a800*/  VIADD R10, R18, UR4 ;  /* 0x00000004120a7c36 */ /* 0x000fe20008000000 */
[----:B------:R-:W-:Y:S02]  /*a810*/  ULDC UR4, c[0x0][0x248] ;  /* 0x0000920000047ab9 */ /* 0x000fe40000000800 */
[----:B------:R0:W-:Y:S01]  /*a820*/  @P5 STG.E.U8 desc[UR14][R8.64], R23 ;  /* 0x0000001708005986 */ /* 0x0001e2000c10110e */
[----:B------:R-:W-:Y:S01]  /*a830*/  IMAD.X R17, R14, 0x1, R24, P6 ;  /* 0x000000010e117824 */ /* 0x000fe200030e0618 */
[----:B------:R-:W-:Y:S01]  /*a840*/  ISETP.LT.AND P5, PT, R0, UR6, !P2 ;  /* 0x0000000600007c0c */ /* 0x000fe2000d7a1270 */
[----:B------:R-:W-:Y:S01]  /*a850*/  ULDC UR6, c[0x0][0x228] ;  /* 0x00008a0000067ab9 */ /* 0x000fe20000000800 */
[----:B------:R-:W1:Y:S01]  /*a860*/  LDS.128 R12, [R2] ;  /* 0x00000000020c7984 */ /* 0x000e620000000c00 */
[----:B------:R-:W-:Y:S01]  /*a870*/  SHF.R.S32.HI R22, RZ, 0x1f, R10 ;  /* 0x0000001fff167819 */ /* 0x000fe2000001140a */
[----:B------:R-:W-:Y:S01]  /*a880*/  VIADD R20, R10, UR4 ;  /* 0x000000040a147c36 */ /* 0x000fe20008000000 */
[----:B------:R-:W-:Y:S01]  /*a890*/  ISETP.LT.AND P6, PT, R0, UR8, !P3 ;  /* 0x0000000800007c0c */ /* 0x000fe2000dfc1270 */
[----:B------:R2:W-:Y:S01]  /*a8a0*/  @P4 STG.E.U8 desc[UR14][R16.64], R21 ;  /* 0x0000001510004986 */ /* 0x0005e2000c10110e */
[-C--:B------:R-:W-:Y:S01]  /*a8b0*/  IADD3 R18, P4, R10, R6.reuse, RZ ;  /* 0x000000060a127210 */ /* 0x080fe20007f9e0ff */
[----:B------:R-:W-:Y:S01]  /*a8c0*/  ULDC UR4, c[0x0][0x248] ;  /* 0x0000920000047ab9 */ /* 0x000fe20000000800 */
[----:B------:R-:W-:Y:S01]  /*a8d0*/  SHF.R.S32.HI R26, RZ, 0x1f, R20 ;  /* 0x0000001fff1a7819 */ /* 0x000fe20000011414 */
[----:B------:R-:W-:Y:S01]  /*a8e0*/  ULDC UR8, c[0x0][0x228] ;  /* 0x00008a0000087ab9 */ /* 0x000fe20000000800 */
[----:B0-----:R-:W-:Y:S01]  /*a8f0*/  PRMT R23, R11, 0x7771, RZ ;  /* 0x000077710b177816 */ /* 0x001fe200000000ff */
[--C-:B------:R-:W-:Y:S01]  /*a900*/  IMAD.X R19, R22, 0x1, R3.reuse, P4 ;  /* 0x0000000116137824 */ /* 0x100fe200020e0603 */
[----:B------:R-:W-:Y:S01]  /*a910*/  ISETP.LT.AND P4, PT, R5, UR6, !P2 ;  /* 0x0000000605007c0c */ /* 0x000fe2000d781270 */
[----:B------:R-:W-:Y:S01]  /*a920*/  ULDC UR6, c[0x0][0x228] ;  /* 0x00008a0000067ab9 */ /* 0x000fe20000000800 */
[-C--:B------:R-:W-:Y:S01]  /*a930*/  IADD3 R8, P2, R10, R7.reuse, RZ ;  /* 0x000000070a087210 */ /* 0x080fe20007f5e0ff */
[C---:B------:R-:W-:Y:S01]  /*a940*/  VIADD R10, R20.reuse, UR4 ;  /* 0x00000004140a7c36 */ /* 0x040fe20008000000 */
[----:B------:R0:W-:Y:S01]  /*a950*/  @P5 STG.E.U8 desc[UR14][R18.64], R25 ;  /* 0x0000001912005986 */ /* 0x0001e2000c10110e */
[-C--:B--2---:R-:W-:Y:S01]  /*a960*/  IADD3 R16, P5, R20, R6.reuse, RZ ;  /* 0x0000000614107210 */ /* 0x084fe20007fbe0ff */
[----:B------:R-:W-:Y:S01]  /*a970*/  ULDC UR4, c[0x0][0x248] ;  /* 0x0000920000047ab9 */ /* 0x000fe20000000800 */
[----:B------:R-:W-:Y:S01]  /*a980*/  IMAD.X R9, R22, 0x1, R24, P2 ;  /* 0x0000000116097824 */ /* 0x000fe200010e0618 */
[----:B------:R-:W-:Y:S01]  /*a990*/  PRMT R21, R11, 0x7772, RZ ;  /* 0x000077720b157816 */ /* 0x000fe200000000ff */
[----:B------:R-:W-:Y:S01]  /*a9a0*/  VIADD R2, R4, 0x3a ;  /* 0x0000003a04027836 */ /* 0x000fe20000000000 */
[C---:B------:R-:W-:Y:S01]  /*a9b0*/  ISETP.LT.AND P3, PT, R5.reuse, UR6, !P3 ;  /* 0x0000000605007c0c */ /* 0x040fe2000df61270 */
[----:B------:R-:W-:Y:S01]  /*a9c0*/  IMAD.X R17, R26, 0x1, R3, P5 ;  /* 0x000000011a117824 */ /* 0x000fe200028e0603 */
[----:B------:R-:W-:Y:S01]  /*a9d0*/  ISETP.LT.AND P5, PT, R0, UR8, !P1 ;  /* 0x0000000800007c0c */ /* 0x000fe2000cfa1270 */
[----:B------:R2:W-:Y:S01]  /*a9e0*/  @P4 STG.E.U8 desc[UR14][R8.64], R23 ;  /* 0x0000001708004986 */ /* 0x0005e2000c10110e */
[----:B------:R-:W-:Y:S01]  /*a9f0*/  SHF.R.S32.HI R22, RZ, 0x1f, R10 ;  /* 0x0000001fff167819 */ /* 0x000fe2000001140a */
[----:B------:R-:W-:Y:S01]  /*aa00*/  ULDC UR6, c[0x0][0x228] ;  /* 0x00008a0000067ab9 */ /* 0x000fe20000000800 */
[----:B0-----:R-:W-:Y:S01]  /*aa10*/  IADD3 R18, P4, R20, R7, RZ ;  /* 0x0000000714127210 */ /* 0x001fe20007f9e0ff */
[----:B------:R0:W-:Y:S01]  /*aa20*/  @P6 STG.E.U8 desc[UR14][R16.64], R21 ;  /* 0x0000001510006986 */ /* 0x0001e2000c10110e */
[----:B------:R-:W-:Y:S01]  /*aa30*/  VIADD R20, R10, UR4 ;  /* 0x000000040a147c36 */ /* 0x000fe20008000000 */
[----:B------:R-:W-:Y:S01]  /*aa40*/  ISETP.LT.AND P1, PT, R5, UR6, !P1 ;  /* 0x0000000605007c0c */ /* 0x000fe2000cf21270 */
[----:B------:R-:W-:Y:S01]  /*aa50*/  ULDC UR6, c[0x0][0x228] ;  /* 0x00008a0000067ab9 */ /* 0x000fe20000000800 */
[----:B------:R-:W-:Y:S01]  /*aa60*/  IMAD.X R19, R26, 0x1, R24, P4 ;  /* 0x000000011a137824 */ /* 0x000fe200020e0618 */
[----:B------:R-:W-:Y:S01]  /*aa70*/  ULDC UR4, c[0x0][0x228] ;  /* 0x00008a0000047ab9 */ /* 0x000fe20000000800 */
[----:B------:R-:W-:Y:S01]  /*aa80*/  ISETP.GE.AND P2, PT, R2, UR17, PT ;  /* 0x0000001102007c0c */ /* 0x000fe2000bf46270 */
[----:B------:R-:W-:Y:S01]  /*aa90*/  VIADD R2, R4, 0x3b ;  /* 0x0000003b04027836 */ /* 0x000fe20000000000 */
[----:B--2---:R-:W-:Y:S01]  /*aaa0*/  IADD3 R8, P6, R10, R6, RZ ;  /* 0x000000060a087210 */ /* 0x004fe20007fde0ff */
[----:B------:R-:W-:Y:S01]  /*aab0*/  ULDC UR8, c[0x0][0x228] ;  /* 0x00008a0000087ab9 */ /* 0x000fe20000000800 */
[----:B0-----:R-:W-:-:S03]  /*aac0*/  PRMT R17, R11, 0x7773, RZ ;  /* 0x000077730b117816 */ /* 0x001fc600000000ff */
[----:B------:R-:W-:Y:S01]  /*aad0*/  IMAD.X R9, R22, 0x1, R3, P6 ;  /* 0x0000000116097824 */ /* 0x000fe200030e0603 */
[----:B-1----:R-:W-:Y:S02]  /*aae0*/  PRMT R21, R12, 0x7770, RZ ;  /* 0x000077700c157816 */ /* 0x002fe400000000ff */
[----:B------:R-:W-:Y:S01]  /*aaf0*/  IADD3 R10, P6, R10, R7, RZ ;  /* 0x000000070a0a7210 */ /* 0x000fe20007fde0ff */
[----:B------:R0:W-:Y:S01]  /*ab00*/  @P3 STG.E.U8 desc[UR14][R18.64], R17 ;  /* 0x0000001112003986 */ /* 0x0001e2000c10110e */
[----:B------:R-:W-:Y:S02]  /*ab10*/  PRMT R23, R12, 0x7771, RZ ;  /* 0x000077710c177816 */ /* 0x000fe400000000ff */
[----:B------:R-:W-:Y:S01]  /*ab20*/  ISETP.GE.AND P4, PT, R2, UR13, PT ;  /* 0x0000000d02007c0c */ /* 0x000fe2000bf86270 */
[----:B------:R1:W-:Y:S01]  /*ab30*/  @P5 STG.E.U8 desc[UR14][R8.64], R21 ;  /* 0x0000001508005986 */ /* 0x0003e2000c10110e */
[----:B------:R-:W-:Y:S01]  /*ab40*/  IMAD.X R11, R22, 0x1, R24, P6 ;  /* 0x00000001160b7824 */ /* 0x000fe200030e0618 */
[----:B------:R-:W-:Y:S01]  /*ab50*/  ISETP.LT.AND P5, PT, R0, UR6, !P0 ;  /* 0x0000000600007c0c */ /* 0x000fe2000c7a1270 */
[----:B------:R-:W-:Y:S01]  /*ab60*/  VIADD R2, R4, 0x3c ;  /* 0x0000003c04027836 */ /* 0x000fe20000000000 */
[----:B------:R-:W-:Y:S01]  /*ab70*/  ISETP.LT.AND P0, PT, R5, UR4, !P0 ;  /* 0x0000000405007c0c */ /* 0x000fe2000c701270 */
[----:B------:R-:W-:Y:S01]  /*ab80*/  ULDC UR4, c[0x0][0x248] ;  /* 0x0000920000047ab9 */ /* 0x000fe20000000800 */
[----:B------:R2:W-:Y:S01]  /*ab90*/  @P1 STG.E.U8 desc[UR14][R10.64], R23 ;  /* 0x000000170a001986 */ /* 0x0005e2000c10110e */
[----:B------:R-:W-:Y:S01]  /*aba0*/  ULDC UR6, c[0x0][0x228] ;  /* 0x00008a0000067ab9 */ /* 0x000fe20000000800 */
[----:B0-----:R-:W-:-:S02]  /*abb0*/  SHF.R.S32.HI R17, RZ, 0x1f, R20 ;  /* 0x0000001fff117819 */ /* 0x001fc40000011414 */
[----:B------:R-:W-:Y:S02]  /*abc0*/  PRMT R19, R12, 0x7773, RZ ;  /* 0x000077730c137816 */ /* 0x000fe400000000ff */
[-C--:B-1----:R-:W-:Y:S02]  /*abd0*/  IADD3 R8, P6, R20, R6.reuse, RZ ;  /* 0x0000000614087210 */ /* 0x082fe40007fde0ff */
[----:B------:R-:W-:Y:S02]  /*abe0*/  PRMT R21, R12, 0x7772, RZ ;  /* 0x000077720c157816 */ /* 0x000fe400000000ff */
[----:B------:R-:W-:Y:S01]  /*abf0*/  ISETP.GE.AND P3, PT, R2, UR11, PT ;  /* 0x0000000b02007c0c */ /* 0x000fe2000bf66270 */
[C-C-:B------:R-:W-:Y:S01]  /*ac00*/  IMAD.X R9, R17.reuse, 0x1, R3.reuse, P6 ;  /* 0x0000000111097824 */ /* 0x140fe200030e0603 */
[CC--:B------:R-:W-:Y:S01]  /*ac10*/  IADD3 R16, P6, R20.reuse, R7.reuse, RZ ;  /* 0x0000000714107210 */ /* 0x0c0fe20007fde0ff */
[----:B------:R-:W-:Y:S01]  /*ac20*/  VIADD R20, R20, UR4 ;  /* 0x0000000414147c36 */ /* 0x000fe20008000000 */
[----:B------:R-:W-:Y:S01]  /*ac30*/  ULDC UR4, c[0x0][0x248] ;  /* 0x0000920000047ab9 */ /* 0x000fe20000000800 */
[----:B------:R-:W-:Y:S01]  /*ac40*/  VIADD R2, R4, 0x3d ;  /* 0x0000003d04027836 */ /* 0x000fe20000000000 */
[----:B------:R0:W-:Y:S01]  /*ac50*/  @P5 STG.E.U8 desc[UR14][R8.64], R21 ;  /* 0x0000001508005986 */ /* 0x0001e2000c10110e */
[----:B------:R-:W-:Y:S01]  /*ac60*/  IMAD.X R17, R17, 0x1, R24, P6 ;  /* 0x0000000111117824 */ /* 0x000fe200030e0618 */
[----:B------:R-:W-:Y:S01]  /*ac70*/  ISETP.LT.AND P5, PT, R0, UR6, !P2 ;  /* 0x0000000600007c0c */ /* 0x000fe2000d7a1270 */
[----:B------:R-:W-:Y:S01]  /*ac80*/  ULDC UR6, c[0x0][0x228] ;  /* 0x00008a0000067ab9 */ /* 0x000fe20000000800 */
[----:B------:R-:W-:Y:S01]  /*ac90*/  SHF.R.S32.HI R18, RZ, 0x1f, R20 ;  /* 0x0000001fff127819 */ /* 0x000fe20000011414 */
[C---:B------:R-:W-:Y:S01]  /*aca0*/  VIADD R12, R20.reuse, UR4 ;  /* 0x00000004140c7c36 */ /* 0x040fe20008000000 */
[----:B------:R1:W-:Y:S01]  /*acb0*/  @P0 STG.E.U8 desc[UR14][R16.64], R19 ;  /* 0x0000001310000986 */ /* 0x0003e2000c10110e */
[-C--:B--2---:R-:W-:Y:S01]  /*acc0*/  IADD3 R10, P0, R20, R6.reuse, RZ ;  /* 0x00000006140a7210 */ /* 0x084fe20007f1e0ff */
[----:B------:R-:W-:Y:S01]  /*acd0*/  ULDC UR4, c[0x0][0x248] ;  /* 0x0000920000047ab9 */ /* 0x000fe20000000800 */
[----:B------:R-:W-:Y:S01]  /*ace0*/  ISETP.LT.AND P2, PT, R5, UR6, !P2 ;  /* 0x0000000605007c0c */ /* 0x000fe2000d741270 */
[----:B------:R-:W-:Y:S01]  /*acf0*/  ULDC UR6, c[0x0][0x228] ;  /* 0x00008a0000067ab9 */ /* 0x000fe20000000800 */
[C---:B------:R-:W-:Y:S01]  /*ad00*/  PRMT R23, R13.reuse, 0x7770, RZ ;  /* 0x000077700d177816 */ /* 0x040fe200000000ff */
[----:B------:R-:W-:Y:S01]  /*ad10*/  IMAD.X R11, R18, 0x1, R3, P0 ;  /* 0x00000001120b7824 */ /* 0x000fe200000e0603 */
[----:B------:R-:W-:Y:S01]  /*ad20*/  ISETP.GE.AND P1, PT, R2, UR9, PT ;  /* 0x0000000902007c0c */ /* 0x000fe2000bf26270 */
[----:B------:R-:W-:Y:S01]  /*ad30*/  VIADD R2, R4, 0x3e ;  /* 0x0000003e04027836 */ /* 0x000fe20000000000 */
[----:B0-----:R-:W-:Y:S01]  /*ad40*/  IADD3 R8, P0, R20, R7, RZ ;  /* 0x0000000714087210 */ /* 0x001fe20007f1e0ff */
[----:B------:R-:W-:Y:S01]  /*ad50*/  VIADD R4, R4, 0x3f ;  /* 0x0000003f04047836 */ /* 0x000fe20000000000 */
[----:B------:R-:W-:Y:S01]  /*ad60*/  ISETP.LT.AND P6, PT, R0, UR8, !P4 ;  /* 0x0000000800007c0c */ /* 0x000fe2000e7c1270 */
[----:B------:R0:W-:Y:S01]  /*ad70*/  @P5 STG.E.U8 desc[UR14][R10.64], R23 ;  /* 0x000000170a005986 */ /* 0x0001e2000c10110e */
[----:B------:R-:W-:Y:S01]  /*ad80*/  SHF.R.S32.HI R20, RZ, 0x1f, R12 ;  /* 0x0000001fff147819 */ /* 0x000fe2000001140c */
[----:B------:R-:W-:Y:S01]  /*ad90*/  IMAD.X R9, R18, 0x1, R24, P0 ;  /* 0x0000000112097824 */ /* 0x000fe200000e0618 */
[----:B-1----:R-:W-:Y:S01]  /*ada0*/  IADD3 R16, P5, R12, R6, RZ ;  /* 0x000000060c107210 */ /* 0x002fe20007fbe0ff */
[----:B------:R-:W-:Y:S01]  /*adb0*/  ULDC UR8, c[0x0][0x228] ;  /* 0x00008a0000087ab9 */ /* 0x000fe20000000800 */
[----:B------:R-:W-:-:S02]  /*adc0*/  PRMT R21, R13, 0x7771, RZ ;  /* 0x000077710d157816 */ /* 0x000fc400000000ff */
[----:B------:R-:W-:Y:S01]  /*add0*/  ISETP.GE.AND P0, PT, R2, UR7, PT ;  /* 0x0000000702007c0c */ /* 0x000fe2000bf06270 */
[----:B------:R-:W-:Y:S01]  /*ade0*/  VIADD R2, R12, UR4 ;  /* 0x000000040c027c36 */ /* 0x000fe20008000000 */
[----:B------:R-:W-:Y:S01]  /*adf0*/  PRMT R19, R13, 0x7772, RZ ;  /* 0x000077720d137816 */ /* 0x000fe200000000ff */
[----:B------:R-:W-:Y:S01]  /*ae00*/  IMAD.X R17, R20, 0x1, R3, P5 ;  /* 0x0000000114117824 */ /* 0x000fe200028e0603 */
[----:B------:R1:W-:Y:S01]  /*ae10*/  @P2 STG.E.U8 desc[UR14][R8.64], R21 ;  /* 0x0000001508002986 */ /* 0x0003e2000c10110e */
[----:B------:R-:W-:Y:S01]  /*ae20*/  ULDC UR7, c[0x0][0x228] ;  /* 0x00008a0000077ab9 */ /* 0x000fe20000000800 */
[----:B------:R-:W-:Y:S01]  /*ae30*/  SHF.R.S32.HI R18, RZ, 0x1f, R2 ;  /* 0x0000001fff127819 */ /* 0x000fe20000011402 */
[----:B------:R-:W-:Y:S01]  /*ae40*/  ULDC UR4, c[0x0][0x248] ;  /* 0x0000920000047ab9 */ /* 0x000fe20000000800 */
[C---:B------:R-:W-:Y:S01]  /*ae50*/  ISETP.LT.AND P4, PT, R5.reuse, UR6, !P4 ;  /* 0x0000000605007c0c */ /* 0x040fe2000e781270 */
[----:B------:R2:W-:Y:S01]  /*ae60*/  @P6 STG.E.U8 desc[UR14][R16.64], R19 ;  /* 0x0000001310006986 */ /* 0x0005e2000c10110e */
[----:B------:R-:W-:Y:S01]  /*ae70*/  ISETP.LT.AND P5, PT, R0, UR7, !P3 ;  /* 0x0000000700007c0c */ /* 0x000fe2000dfa1270 */
[----:B------:R-:W-:Y:S01]  /*ae80*/  ULDC UR6, c[0x0][0x228] ;  /* 0x00008a0000067ab9 */ /* 0x000fe20000000800 */
[----:B------:R-:W-:Y:S01]  /*ae90*/  ISETP.LT.AND P3, PT, R5, UR8, !P3 ;  /* 0x0000000805007c0c */ /* 0x000fe2000df61270 */
[----:B------:R-:W-:Y:S01]  /*aea0*/  ULDC UR7, c[0x0][0x228] ;  /* 0x00008a0000077ab9 */ /* 0x000fe20000000800 */
[----:B0-----:R-:W-:Y:S01]  /*aeb0*/  IADD3 R10, P6, R12, R7, RZ ;  /* 0x000000070c0a7210 */ /* 0x001fe20007fde0ff */
[----:B------:R-:W-:Y:S01]  /*aec0*/  ULDC UR8, c[0x0][0x228] ;  /* 0x00008a0000087ab9 */ /* 0x000fe20000000800 */
[----:B-1----:R-:W-:-:S02]  /*aed0*/  IADD3 R8, P2, R2, R6, RZ ;  /* 0x0000000602087210 */ /* 0x002fc40007f5e0ff */
[----:B------:R-:W-:Y:S01]  /*aee0*/  PRMT R21, R13, 0x7773, RZ ;  /* 0x000077730d157816 */ /* 0x000fe200000000ff */
[--C-:B------:R-:W-:Y:S01]  /*aef0*/  IMAD.X R11, R20, 0x1, R24.reuse, P6 ;  /* 0x00000001140b7824 */ /* 0x100fe200030e0618 */
[----:B------:R-:W-:Y:S01]  /*af00*/  ISETP.GE.AND P6, PT, R4, UR5, PT ;  /* 0x0000000504007c0c */ /* 0x000fe2000bfc6270 */
[----:B------:R-:W-:Y:S01]  /*af10*/  IMAD.X R9, R18, 0x1, R3, P2 ;  /* 0x0000000112097824 */ /* 0x000fe200010e0603 */
[C---:B------:R-:W-:Y:S01]  /*af20*/  IADD3 R12, P2, R2.reuse, R7, RZ ;  /* 0x00000007020c7210 */ /* 0x040fe20007f5e0ff */
[----:B------:R-:W-:Y:S01]  /*af30*/  VIADD R2, R2, UR4 ;  /* 0x0000000402027c36 */ /* 0x000fe20008000000 */
[C---:B--2---:R-:W-:Y:S01]  /*af40*/  PRMT R19, R14.reuse, 0x7770, RZ ;  /* 0x000077700e137816 */ /* 0x044fe200000000ff */
[----:B------:R0:W-:Y:S01]  /*af50*/  @P4 STG.E.U8 desc[UR14][R10.64], R21 ;  /* 0x000000150a004986 */ /* 0x0001e2000c10110e */
[----:B------:R-:W-:Y:S01]  /*af60*/  PRMT R17, R14, 0x7771, RZ ;  /* 0x000077710e117816 */ /* 0x000fe200000000ff */
[----:B------:R-:W-:Y:S01]  /*af70*/  IMAD.X R13, R18, 0x1, R24, P2 ;  /* 0x00000001120d7824 */ /* 0x000fe200010e0618 */
[----:B------:R-:W-:Y:S01]  /*af80*/  ULDC UR5, c[0x0][0x248] ;  /* 0x0000920000057ab9 */ /* 0x000fe20000000800 */
[----:B------:R1:W-:Y:S01]  /*af90*/  @P5 STG.E.U8 desc[UR14][R8.64], R19 ;  /* 0x0000001308005986 */ /* 0x0003e2000c10110e */
[----:B------:R-:W-:Y:S01]  /*afa0*/  VIADD R16, R2, UR5 ;  /* 0x0000000502107c36 */ /* 0x000fe20008000000 */
[----:B------:R-:W-:Y:S01]  /*afb0*/  ULDC UR4, c[0x0][0x248] ;  /* 0x0000920000047ab9 */ /* 0x000fe20000000800 */
[----:B------:R-:W-:Y:S01]  /*afc0*/  ISETP.LT.AND P5, PT, R0, UR6, !P1 ;  /* 0x0000000600007c0c */ /* 0x000fe2000cfa1270 */
[----:B------:R2:W-:Y:S01]  /*afd0*/  @P3 STG.E.U8 desc[UR14][R12.64], R17 ;  /* 0x000000110c003986 */ /* 0x0005e2000c10110e */
[----:B------:R-:W-:Y:S01]  /*afe0*/  VIADD R4, R16, UR4 ;  /* 0x0000000410047c36 */ /* 0x000fe20008000000 */
[----:B------:R-:W-:Y:S01]  /*aff0*/  ULDC UR4, c[0x0][0x228] ;  /* 0x00008a0000047ab9 */ /* 0x000fe20000000800 */
[----:B------:R-:W-:Y:S01]  /*b000*/  ULDC UR5, c[0x0][0x228] ;  /* 0x00008a0000057ab9 */ /* 0x000fe20000000800 */
[----:B0-----:R-:W-:-:S02]  /*b010*/  SHF.R.S32.HI R11, RZ, 0x1f, R2 ;  /* 0x0000001fff0b7819 */ /* 0x001fc40000011402 */
[CC--:B------:R-:W-:Y:S02]  /*b020*/  IADD3 R10, P3, R2.reuse, R7.reuse, RZ ;  /* 0x00000007020a7210 */ /* 0x0c0fe40007f7e0ff */
[-C--:B-1----:R-:W-:Y:S02]  /*b030*/  IADD3 R8, P2, R2, R6.reuse, RZ ;  /* 0x0000000602087210 */ /* 0x082fe40007f5e0ff */
[----:B------:R-:W-:Y:S01]  /*b040*/  ISETP.LT.AND P1, PT, R5, UR4, !P1 ;  /* 0x0000000405007c0c */ /* 0x000fe2000cf21270 */
[----:B------:R-:W-:Y:S01]  /*b050*/  ULDC UR4, c[0x0][0x228] ;  /* 0x00008a0000047ab9 */ /* 0x000fe20000000800 */
[----:B--2---:R-:W-:Y:S01]  /*b060*/  SHF.R.S32.HI R17, RZ, 0x1f, R16 ;  /* 0x0000001fff117819 */ /* 0x004fe20000011410 */
[C---:B------:R-:W-:Y:S01]  /*b070*/  IMAD.X R9, R11.reuse, 0x1, R3, P2 ;  /* 0x000000010b097824 */ /* 0x040fe200010e0603 */
[C---:B------:R-:W-:Y:S01]  /*b080*/  IADD3 R12, P4, R16.reuse, R6, RZ ;  /* 0x00000006100c7210 */ /* 0x040fe20007f9e0ff */
[----:B------:R-:W-:Y:S01]  /*b090*/  IMAD.X R11, R11, 0x1, R24, P3 ;  /* 0x000000010b0b7824 */ /* 0x000fe200018e0618 */
[----:B------:R-:W-:-:S02]  /*b0a0*/  IADD3 R16, P3, R16, R7, RZ ;  /* 0x0000000710107210 */ /* 0x000fc40007f7e0ff */
[----:B------:R-:W-:Y:S01]  /*b0b0*/  SHF.R.S32.HI R18, RZ, 0x1f, R4 ;  /* 0x0000001fff127819 */ /* 0x000fe20000011404 */
[C-C-:B------:R-:W-:Y:S01]  /*b0c0*/  IMAD.X R13, R17.reuse, 0x1, R3.reuse, P4 ;  /* 0x00000001110d7824 */ /* 0x140fe200020e0603 */
[----:B------:R-:W-:Y:S01]  /*b0d0*/  IADD3 R2, P2, R4, R6, RZ ;  /* 0x0000000604027210 */ /* 0x000fe20007f5e0ff */
[----:B------:R-:W-:Y:S01]  /*b0e0*/  IMAD.X R17, R17, 0x1, R24, P3 ;  /* 0x0000000111117824 */ /* 0x000fe200018e0618 */
[----:B------:R-:W-:Y:S02]  /*b0f0*/  ISETP.LT.AND P4, PT, R0, UR7, !P0 ;  /* 0x0000000700007c0c */ /* 0x000fe4000c781270 */
[C---:B------:R-:W-:Y:S01]  /*b100*/  ISETP.LT.AND P0, PT, R5.reuse, UR5, !P0 ;  /* 0x0000000505007c0c */ /* 0x040fe2000c701270 */
[----:B------:R-:W-:Y:S01]  /*b110*/  IMAD.X R3, R18, 0x1, R3, P2 ;  /* 0x0000000112037824 */ /* 0x000fe200010e0603 */
[----:B------:R-:W-:Y:S02]  /*b120*/  ISETP.LT.AND P3, PT, R0, UR8, !P6 ;  /* 0x0000000800007c0c */ /* 0x000fe4000f761270 */
[----:B------:R-:W-:-:S02]  /*b130*/  ISETP.LT.AND P6, PT, R5, UR4, !P6 ;  /* 0x0000000405007c0c */ /* 0x000fc4000f7c1270 */
[----:B------:R-:W-:Y:S02]  /*b140*/  IADD3 R4, P2, R4, R7, RZ ;  /* 0x0000000704047210 */ /* 0x000fe40007f5e0ff */
[C---:B------:R-:W-:Y:S02]  /*b150*/  PRMT R25, R14.reuse, 0x7772, RZ ;  /* 0x000077720e197816 */ /* 0x040fe400000000ff */
[----:B------:R-:W-:Y:S01]  /*b160*/  PRMT R23, R14, 0x7773, RZ ;  /* 0x000077730e177816 */ /* 0x000fe200000000ff */
[----:B------:R-:W-:Y:S01]  /*b170*/  IMAD.X R5, R18, 0x1, R24, P2 ;  /* 0x0000000112057824 */ /* 0x000fe200010e0618 */
[C---:B------:R-:W-:Y:S01]  /*b180*/  PRMT R7, R15.reuse, 0x7773, RZ ;  /* 0x000077730f077816 */ /* 0x040fe200000000ff */
[----:B------:R0:W-:Y:S01]  /*b190*/  @P5 STG.E.U8 desc[UR14][R8.64], R25 ;  /* 0x0000001908005986 */ /* 0x0001e2000c10110e */
[C---:B------:R-:W-:Y:S02]  /*b1a0*/  PRMT R19, R15.reuse, 0x7772, RZ ;  /* 0x000077720f137816 */ /* 0x040fe400000000ff */
[C---:B------:R-:W-:Y:S01]  /*b1b0*/  PRMT R21, R15.reuse, 0x7771, RZ ;  /* 0x000077710f157816 */ /* 0x040fe200000000ff */
[----:B------:R0:W-:Y:S01]  /*b1c0*/  @P1 STG.E.U8 desc[UR14][R10.64], R23 ;  /* 0x000000170a001986 */ /* 0x0001e2000c10110e */
[----:B------:R-:W-:-:S05]  /*b1d0*/  PRMT R15, R15, 0x7770, RZ ;  /* 0x000077700f0f7816 */ /* 0x000fca00000000ff */
[----:B------:R0:W-:Y:S04]  /*b1e0*/  @P4 STG.E.U8 desc[UR14][R12.64], R15 ;  /* 0x0000000f0c004986 */ /* 0x0001e8000c10110e */
[----:B------:R0:W-:Y:S04]  /*b1f0*/  @P0 STG.E.U8 desc[UR14][R16.64], R21 ;  /* 0x0000001510000986 */ /* 0x0001e8000c10110e */
[----:B------:R0:W-:Y:S01]  /*b200*/  @P3 STG.E.U8 desc[UR14][R2.64], R19 ;  /* 0x0000001302003986 */ /* 0x0001e2000c10110e */
[----:B------:R-:W-:Y:S05]  /*b210*/  @!P6 EXIT ;  /* 0x000000000000e94d */ /* 0x000fea0003800000 */
[----:B------:R-:W-:Y:S01]  /*b220*/  STG.E.U8 desc[UR14][R4.64], R7 ;  /* 0x0000000704007986 */ /* 0x000fe2000c10110e */
[----:B------:R-:W-:Y:S05]  /*b230*/  EXIT ;  /* 0x000000000000794d */ /* 0x000fea0003800000 */
.L_x_2:
[----:B------:R-:W-:-:S00]  /*b240*/  BRA `(.L_x_2) ;  /* 0xfffffffc00fc7947 */ /* 0x000fc0000383ffff */
[----:B------:R-:W-:-:S00]  /*b250*/  NOP ;  /* 0x0000000000007918 */ /* 0x000fc00000000000 */
        /* <DEDUP_REMOVED lines=10> */
.L_x_3:


//--------------------- .nv.shared.matmul_kernel  --------------------------
	.section	.nv.shared.matmul_kernel,"aw",@nobits
	.sectionflags	@""
	.align	16
	.zero		1024


//--------------------- .nv.shared.reserved.0     --------------------------
	.section	.nv.shared.reserved.0,"aw",@nobits
	.weak		__nv_reservedSMEM_offset_0_alias
	.size		__nv_reservedSMEM_offset_0_alias, 0, 0
	.other		__nv_reservedSMEM_offset_0_alias,@"STO_CUDA_RESERVED_SHARED STV_DEFAULT"
__nv_reservedSMEM_offset_0_alias:
	.zero		0


//--------------------- .nv.constant0.matmul_kernel --------------------------
	.section	.nv.constant0.matmul_kernel,"a",@progbits
	.sectionflags	@""
	.align	4
.nv.constant0.matmul_kernel:
	.zero		608


//--------------------- SYMBOLS --------------------------

	.type		.nv.reservedSmem.offset0,@object
	.size		.nv.reservedSmem.offset0,0x4
